	.target	sm_100a

	.elftype	@"ET_EXEC"


//--------------------- .note.nv.tkinfo           --------------------------
	.section	.note.nv.tkinfo,"",@"SHT_NOTE"
	.sectionflags	@"SHF_NOTE_NV_TKINFO"
	.tkinfo
        /*0018*/ 	.word	0x00000002
        /*0030*/ 	.string	""
        /*0030*/ 	.string	"ptxas"
        /*0030*/ 	.string	"Cuda compilation tools, release 13.0, V13.0.88"
        /*0030*/ 	.string	"Build cuda_13.0.r13.0/compiler.36424714_0"
        /*0030*/ 	.string	"-arch sm_100a -m 64 "



//--------------------- .note.nv.cuinfo           --------------------------
	.section	.note.nv.cuinfo,"",@"SHT_NOTE"
	.sectionflags	@"SHF_NOTE_NV_CUINFO"
        /*0018*/ 	.short	0x0002
        /*001a*/ 	.short	0x0064
        /*001c*/ 	.short	0x0082
	.zero		2


//--------------------- .nv.info                  --------------------------
	.section	.nv.info,"",@"SHT_CUDA_INFO"
	.align	4


	//----- nvinfo : EIATTR_REGCOUNT
	.align		4
        /*0000*/ 	.byte	0x04, 0x2f
        /*0002*/ 	.short	(.L_19 - .L_18)
	.align		4
.L_18:
        /*0004*/ 	.word	index@(_ZN7cutlass13device_kernelINS_4gemm6kernel13GemmUniversalIN4cute5tupleIJiiiiEEENS1_10collective13CollectiveMmaINS1_35MainloopSm100TmaUmmaWarpSpecializedILi4ELi2ELi4ENS5_IJNS4_1CILi4EEESB_NSA_ILi1EEEEEEEENS5_IJNSA_ILi256EEENSA_ILi64EEESG_EEEfNS5_IJlSC_lEEEfSI_NS4_8TiledMMAINS4_8MMA_AtomIJNS4_23SM100_MMA_TF32_2x1SM_SSINS_10tfloat32_tESM_fLi256ELi64ELNS4_4UMMA5MajorE0ELSO_0ELNSN_7ScaleInE0ELSP_0EEEEEENS4_6LayoutINS5_IJSC_SC_SC_EEENS5_IJNSA_ILi0EEESU_SU_EEEEENS5_IJNS4_10UnderscoreESX_SX_EEEEENS4_28SM100_TMA_2SM_LOAD_MULTICASTENS4_14ComposedLayoutINS4_7SwizzleILi3ELi4ELi3EEENS4_18smem_ptr_flag_bitsILi32EEENSS_INS5_IJNSA_ILi8EEENSA_ILi32EEEEEENS5_IJS17_SC_EEEEEEEvNS4_8identityES10_S1B_vS1C_EENS_8epilogue10collective18CollectiveEpilogueINS1E_23Sm100TmaWarpSpecializedILi4ELi2ELi16ELb1ELb0EEEJNS5_IJNSA_ILi128EEESG_SG_EEENS5_IJNSS_IS1J_SC_EENSS_INSA_ILi16EEESC_EEEEEfSI_fSI_NS1E_6fusion15FusionCallbacksIS1I_NS1P_17LinearCombinationIffffLNS_15FloatRoundStyleE2EEES1K_S1O_JEEENS4_5SM1004TMEM4LOAD26SM100_TMEM_LOAD_32dp32b16xENS4_13SM90_TMA_LOADENS11_INS12_ILi2ELi4ELi3EEES15_NSS_INS5_IJS16_S1M_EEENS5_IJS1M_SC_EEEEEEENS4_39AutoVectorizingCopyWithAssumedAlignmentILi128EEENS4_14SM90_TMA_STOREES24_S26_S26_EEEvvEEEEvNT_6ParamsE)
        /*0008*/ 	.word	0x0000004d


	//----- nvinfo : EIATTR_FRAME_SIZE
	.align		4
.L_19:
        /*000c*/ 	.byte	0x04, 0x11
        /*000e*/ 	.short	(.L_21 - .L_20)
	.align		4
.L_20:
        /*0010*/ 	.word	index@($__internal_2_$__cuda_sm10x_tcgen05_guardrail_trap_unallocated_columns_being_dealloced)
        /*0014*/ 	.word	0x00000000


	//----- nvinfo : EIATTR_FRAME_SIZE
	.align		4
.L_21:
        /*0018*/ 	.byte	0x04, 0x11
        /*001a*/ 	.short	(.L_23 - .L_22)
	.align		4
.L_22:
        /*001c*/ 	.word	index@($__internal_1_$__cuda_sm10x_tcgen05_guardrail_trap_phase_invalid_during_alloc)
        /*0020*/ 	.word	0x00000000


	//----- nvinfo : EIATTR_FRAME_SIZE
	.align		4
.L_23:
        /*0024*/ 	.byte	0x04, 0x11
        /*0026*/ 	.short	(.L_25 - .L_24)
	.align		4
.L_24:
        /*0028*/ 	.word	index@($__internal_0_$__cuda_sm10x_tcgen05_guardrail_trap_col_being_dealloced_not_returned_by_alloc)
        /*002c*/ 	.word	0x00000000


	//----- nvinfo : EIATTR_FRAME_SIZE
	.align		4
.L_25:
        /*0030*/ 	.byte	0x04, 0x11
        /*0032*/ 	.short	(.L_27 - .L_26)
	.align		4
.L_26:
        /*0034*/ 	.word	index@(_ZN7cutlass13device_kernelINS_4gemm6kernel13GemmUniversalIN4cute5tupleIJiiiiEEENS1_10collective13CollectiveMmaINS1_35MainloopSm100TmaUmmaWarpSpecializedILi4ELi2ELi4ENS5_IJNS4_1CILi4EEESB_NSA_ILi1EEEEEEEENS5_IJNSA_ILi256EEENSA_ILi64EEESG_EEEfNS5_IJlSC_lEEEfSI_NS4_8TiledMMAINS4_8MMA_AtomIJNS4_23SM100_MMA_TF32_2x1SM_SSINS_10tfloat32_tESM_fLi256ELi64ELNS4_4UMMA5MajorE0ELSO_0ELNSN_7ScaleInE0ELSP_0EEEEEENS4_6LayoutINS5_IJSC_SC_SC_EEENS5_IJNSA_ILi0EEESU_SU_EEEEENS5_IJNS4_10UnderscoreESX_SX_EEEEENS4_28SM100_TMA_2SM_LOAD_MULTICASTENS4_14ComposedLayoutINS4_7SwizzleILi3ELi4ELi3EEENS4_18smem_ptr_flag_bitsILi32EEENSS_INS5_IJNSA_ILi8EEENSA_ILi32EEEEEENS5_IJS17_SC_EEEEEEEvNS4_8identityES10_S1B_vS1C_EENS_8epilogue10collective18CollectiveEpilogueINS1E_23Sm100TmaWarpSpecializedILi4ELi2ELi16ELb1ELb0EEEJNS5_IJNSA_ILi128EEESG_SG_EEENS5_IJNSS_IS1J_SC_EENSS_INSA_ILi16EEESC_EEEEEfSI_fSI_NS1E_6fusion15FusionCallbacksIS1I_NS1P_17LinearCombinationIffffLNS_15FloatRoundStyleE2EEES1K_S1O_JEEENS4_5SM1004TMEM4LOAD26SM100_TMEM_LOAD_32dp32b16xENS4_13SM90_TMA_LOADENS11_INS12_ILi2ELi4ELi3EEES15_NSS_INS5_IJS16_S1M_EEENS5_IJS1M_SC_EEEEEEENS4_39AutoVectorizingCopyWithAssumedAlignmentILi128EEENS4_14SM90_TMA_STOREES24_S26_S26_EEEvvEEEEvNT_6ParamsE)
        /*0038*/ 	.word	0x00000000


	//----- nvinfo : EIATTR_MIN_STACK_SIZE
	.align		4
.L_27:
        /*003c*/ 	.byte	0x04, 0x12
        /*003e*/ 	.short	(.L_29 - .L_28)
	.align		4
.L_28:
        /*0040*/ 	.word	index@(_ZN7cutlass13device_kernelINS_4gemm6kernel13GemmUniversalIN4cute5tupleIJiiiiEEENS1_10collective13CollectiveMmaINS1_35MainloopSm100TmaUmmaWarpSpecializedILi4ELi2ELi4ENS5_IJNS4_1CILi4EEESB_NSA_ILi1EEEEEEEENS5_IJNSA_ILi256EEENSA_ILi64EEESG_EEEfNS5_IJlSC_lEEEfSI_NS4_8TiledMMAINS4_8MMA_AtomIJNS4_23SM100_MMA_TF32_2x1SM_SSINS_10tfloat32_tESM_fLi256ELi64ELNS4_4UMMA5MajorE0ELSO_0ELNSN_7ScaleInE0ELSP_0EEEEEENS4_6LayoutINS5_IJSC_SC_SC_EEENS5_IJNSA_ILi0EEESU_SU_EEEEENS5_IJNS4_10UnderscoreESX_SX_EEEEENS4_28SM100_TMA_2SM_LOAD_MULTICASTENS4_14ComposedLayoutINS4_7SwizzleILi3ELi4ELi3EEENS4_18smem_ptr_flag_bitsILi32EEENSS_INS5_IJNSA_ILi8EEENSA_ILi32EEEEEENS5_IJS17_SC_EEEEEEEvNS4_8identityES10_S1B_vS1C_EENS_8epilogue10collective18CollectiveEpilogueINS1E_23Sm100TmaWarpSpecializedILi4ELi2ELi16ELb1ELb0EEEJNS5_IJNSA_ILi128EEESG_SG_EEENS5_IJNSS_IS1J_SC_EENSS_INSA_ILi16EEESC_EEEEEfSI_fSI_NS1E_6fusion15FusionCallbacksIS1I_NS1P_17LinearCombinationIffffLNS_15FloatRoundStyleE2EEES1K_S1O_JEEENS4_5SM1004TMEM4LOAD26SM100_TMEM_LOAD_32dp32b16xENS4_13SM90_TMA_LOADENS11_INS12_ILi2ELi4ELi3EEES15_NSS_INS5_IJS16_S1M_EEENS5_IJS1M_SC_EEEEEEENS4_39AutoVectorizingCopyWithAssumedAlignmentILi128EEENS4_14SM90_TMA_STOREES24_S26_S26_EEEvvEEEEvNT_6ParamsE)
        /*0044*/ 	.word	0x00000000
.L_29:


//--------------------- .nv.compat                --------------------------
	.section	.nv.compat,"",@"SHT_CUDA_COMPAT_INFO"
	.align	4
        /*0000*/ 	.byte	0x02, 0x09, 0x01, 0x00, 0x02, 0x02, 0x02, 0x00, 0x02, 0x05, 0x05, 0x00, 0x03, 0x07, 0x01, 0x01
        /*0010*/ 	.byte	0x02, 0x03, 0x01, 0x00, 0x02, 0x06, 0x01, 0x00, 0x04, 0x0b, 0x08, 0x00, 0x09, 0x00, 0x00, 0x00
        /*0020*/ 	.byte	0x00, 0x00, 0x00, 0x00


//--------------------- .nv.info._ZN7cutlass13device_kernelINS_4gemm6kernel13GemmUniversalIN4cute5tupleIJiiiiEEENS1_10collective13CollectiveMmaINS1_35MainloopSm100TmaUmmaWarpSpecializedILi4ELi2ELi4ENS5_IJNS4_1CILi4EEESB_NSA_ILi1EEEEEEEENS5_IJNSA_ILi256EEENSA_ILi64EEESG_EEEfNS5_IJlSC_lEEEfSI_NS4_8TiledMMAINS4_8MMA_AtomIJNS4_23SM100_MMA_TF32_2x1SM_SSINS_10tfloat32_tESM_fLi256ELi64ELNS4_4UMMA5MajorE0ELSO_0ELNSN_7ScaleInE0ELSP_0EEEEEENS4_6LayoutINS5_IJSC_SC_SC_EEENS5_IJNSA_ILi0EEESU_SU_EEEEENS5_IJNS4_10UnderscoreESX_SX_EEEEENS4_28SM100_TMA_2SM_LOAD_MULTICASTENS4_14ComposedLayoutINS4_7SwizzleILi3ELi4ELi3EEENS4_18smem_ptr_flag_bitsILi32EEENSS_INS5_IJNSA_ILi8EEENSA_ILi32EEEEEENS5_IJS17_SC_EEEEEEEvNS4_8identityES10_S1B_vS1C_EENS_8epilogue10collective18CollectiveEpilogueINS1E_23Sm100TmaWarpSpecializedILi4ELi2ELi16ELb1ELb0EEEJNS5_IJNSA_ILi128EEESG_SG_EEENS5_IJNSS_IS1J_SC_EENSS_INSA_ILi16EEESC_EEEEEfSI_fSI_NS1E_6fusion15FusionCallbacksIS1I_NS1P_17LinearCombinationIffffLNS_15FloatRoundStyleE2EEES1K_S1O_JEEENS4_5SM1004TMEM4LOAD26SM100_TMEM_LOAD_32dp32b16xENS4_13SM90_TMA_LOADENS11_INS12_ILi2ELi4ELi3EEES15_NSS_INS5_IJS16_S1M_EEENS5_IJS1M_SC_EEEEEEENS4_39AutoVectorizingCopyWithAssumedAlignmentILi128EEENS4_14SM90_TMA_STOREES24_S26_S26_EEEvvEEEEvNT_6ParamsE --------------------------
	.section	.nv.info._ZN7cutlass13device_kernelINS_4gemm6kernel13GemmUniversalIN4cute5tupleIJiiiiEEENS1_10collective13CollectiveMmaINS1_35MainloopSm100TmaUmmaWarpSpecializedILi4ELi2ELi4ENS5_IJNS4_1CILi4EEESB_NSA_ILi1EEEEEEEENS5_IJNSA_ILi256EEENSA_ILi64EEESG_EEEfNS5_IJlSC_lEEEfSI_NS4_8TiledMMAINS4_8MMA_AtomIJNS4_23SM100_MMA_TF32_2x1SM_SSINS_10tfloat32_tESM_fLi256ELi64ELNS4_4UMMA5MajorE0ELSO_0ELNSN_7ScaleInE0ELSP_0EEEEEENS4_6LayoutINS5_IJSC_SC_SC_EEENS5_IJNSA_ILi0EEESU_SU_EEEEENS5_IJNS4_10UnderscoreESX_SX_EEEEENS4_28SM100_TMA_2SM_LOAD_MULTICASTENS4_14ComposedLayoutINS4_7SwizzleILi3ELi4ELi3EEENS4_18smem_ptr_flag_bitsILi32EEENSS_INS5_IJNSA_ILi8EEENSA_ILi32EEEEEENS5_IJS17_SC_EEEEEEEvNS4_8identityES10_S1B_vS1C_EENS_8epilogue10collective18CollectiveEpilogueINS1E_23Sm100TmaWarpSpecializedILi4ELi2ELi16ELb1ELb0EEEJNS5_IJNSA_ILi128EEESG_SG_EEENS5_IJNSS_IS1J_SC_EENSS_INSA_ILi16EEESC_EEEEEfSI_fSI_NS1E_6fusion15FusionCallbacksIS1I_NS1P_17LinearCombinationIffffLNS_15FloatRoundStyleE2EEES1K_S1O_JEEENS4_5SM1004TMEM4LOAD26SM100_TMEM_LOAD_32dp32b16xENS4_13SM90_TMA_LOADENS11_INS12_ILi2ELi4ELi3EEES15_NSS_INS5_IJS16_S1M_EEENS5_IJS1M_SC_EEEEEEENS4_39AutoVectorizingCopyWithAssumedAlignmentILi128EEENS4_14SM90_TMA_STOREES24_S26_S26_EEEvvEEEEvNT_6ParamsE,"",@"SHT_CUDA_INFO"
	.sectionflags	@""
	.align	4


	//----- nvinfo : EIATTR_CUDA_API_VERSION
	.align		4
        /*0000*/ 	.byte	0x04, 0x37
        /*0002*/ 	.short	(.L_31 - .L_30)
.L_30:
        /*0004*/ 	.word	0x00000082


	//----- nvinfo : EIATTR_KPARAM_INFO
	.align		4
.L_31:
        /*0008*/ 	.byte	0x04, 0x17
        /*000a*/ 	.short	(.L_33 - .L_32)
.L_32:
        /*000c*/ 	.word	0x00000000
        /*0010*/ 	.short	0x0000
        /*0012*/ 	.short	0x0000
        /*0014*/ 	.byte	0x00, 0xf0, 0x01, 0x20


	//----- nvinfo : EIATTR_AT_ENTRY_FRAGMENTS
	.align		4
.L_33:
        /*0018*/ 	.byte	0x04, 0x4f
        /*001a*/ 	.short	(.L_35 - .L_34)


	//   ....[0]....
.L_34:
        /*001c*/ 	.word	0x00000007


	//----- nvinfo : EIATTR_RESERVED_SMEM_USED
	.align		4
.L_35:
        /*0020*/ 	.byte	0x01, 0x41
	.zero		2


	//----- nvinfo : EIATTR_SPARSE_MMA_MASK
	.align		4
        /*0024*/ 	.byte	0x03, 0x50
        /*0026*/ 	.short	0x0000


	//----- nvinfo : EIATTR_TCGEN05_2CTA_USED
	.align		4
        /*0028*/ 	.byte	0x01, 0x52
	.zero		2


	//----- nvinfo : EIATTR_MAXREG_COUNT
	.align		4
        /*002c*/ 	.byte	0x03, 0x1b
        /*002e*/ 	.short	0x00ff


	//----- nvinfo : EIATTR_NUM_BARRIERS
	.align		4
        /*0030*/ 	.byte	0x02, 0x4c
        /*0032*/ 	.byte	0x07
	.zero		1


	//----- nvinfo : EIATTR_EXTERNS
	.align		4
        /*0034*/ 	.byte	0x04, 0x0f
        /*0036*/ 	.short	(.L_37 - .L_36)


	//   ....[0]....
	.align		4
.L_36:
        /*0038*/ 	.word	index@(__assertfail)


	//----- nvinfo : EIATTR_MERCURY_ISA_VERSION
	.align		4
.L_37:
        /*003c*/ 	.byte	0x03, 0x5f
        /*003e*/ 	.short	0x0101


	//----- nvinfo : EIATTR_INT_WARP_WIDE_INSTR_OFFSETS
	.align		4
        /*0040*/ 	.byte	0x04, 0x31
        /*0042*/ 	.short	(.L_39 - .L_38)


	//   ....[0]....
.L_38:
        /*0044*/ 	.word	0x00000d60


	//   ....[1]....
        /*0048*/ 	.word	0x00000e00


	//   ....[2]....
        /*004c*/ 	.word	0x000049a0


	//   ....[3]....
        /*0050*/ 	.word	0x000049d0


	//   ....[4]....
        /*0054*/ 	.word	0x000049f0


	//   ....[5]....
        /*0058*/ 	.word	0x00005530


	//   ....[6]....
        /*005c*/ 	.word	0x000055a0


	//   ....[7]....
        /*0060*/ 	.word	0x00005680


	//   ....[8]....
        /*0064*/ 	.word	0x00005700


	//   ....[9]....
        /*0068*/ 	.word	0x00005800


	//   ....[10]....
        /*006c*/ 	.word	0x00005880


	//   ....[11]....
        /*0070*/ 	.word	0x00005970


	//   ....[12]....
        /*0074*/ 	.word	0x00005a20


	//----- nvinfo : EIATTR_COOP_GROUP_MASK_REGIDS
	.align		4
.L_39:
        /*0078*/ 	.byte	0x04, 0x29
        /*007a*/ 	.short	(.L_41 - .L_40)


	//   ....[0]....
.L_40:
        /*007c*/ 	.word	0xffffffff


	//   ....[1]....
        /*0080*/ 	.word	0xffffffff


	//   ....[2]....
        /*0084*/ 	.word	0xffffffff


	//   ....[3]....
        /*0088*/ 	.word	0xffffffff


	//   ....[4]....
        /*008c*/ 	.word	0xffffffff


	//   ....[5]....
        /*0090*/ 	.word	0xffffffff


	//   ....[6]....
        /*0094*/ 	.word	0xffffffff


	//   ....[7]....
        /*0098*/ 	.word	0xffffffff


	//   ....[8]....
        /*009c*/ 	.word	0xffffffff


	//   ....[9]....
        /*00a0*/ 	.word	0xffffffff


	//   ....[10]....
        /*00a4*/ 	.word	0xffffffff


	//   ....[11]....
        /*00a8*/ 	.word	0xffffffff


	//   ....[12]....
        /*00ac*/ 	.word	0xffffffff


	//   ....[13]....
        /*00b0*/ 	.word	0xffffffff


	//----- nvinfo : EIATTR_COOP_GROUP_INSTR_OFFSETS
	.align		4
.L_41:
        /*00b4*/ 	.byte	0x04, 0x28
        /*00b6*/ 	.short	(.L_43 - .L_42)


	//   ....[0]....
.L_42:
        /*00b8*/ 	.word	0x000000b0


	//   ....[1]....
        /*00bc*/ 	.word	0x00000510


	//   ....[2]....
        /*00c0*/ 	.word	0x000006d0


	//   ....[3]....
        /*00c4*/ 	.word	0x00000860


	//   ....[4]....
        /*00c8*/ 	.word	0x00000950


	//   ....[5]....
        /*00cc*/ 	.word	0x00000ab0


	//   ....[6]....
        /*00d0*/ 	.word	0x00000c40


	//   ....[7]....
        /*00d4*/ 	.word	0x00000e80


	//   ....[8]....
        /*00d8*/ 	.word	0x00002710


	//   ....[9]....
        /*00dc*/ 	.word	0x000035c0


	//   ....[10]....
        /*00e0*/ 	.word	0x00003a90


	//   ....[11]....
        /*00e4*/ 	.word	0x00003ac0


	//   ....[12]....
        /*00e8*/ 	.word	0x000048a0


	//   ....[13]....
        /*00ec*/ 	.word	0x00004ab0


	//----- nvinfo : EIATTR_VRC_CTA_INIT_COUNT
	.align		4
.L_43:
        /*00f0*/ 	.byte	0x02, 0x4a
        /*00f2*/ 	.byte	0x80
	.zero		1


	//----- nvinfo : EIATTR_SYSCALL_OFFSETS
	.align		4
        /*00f4*/ 	.byte	0x04, 0x46
        /*00f6*/ 	.short	(.L_45 - .L_44)


	//   ....[0]....
.L_44:
        /*00f8*/ 	.word	0x00006660


	//   ....[1]....
        /*00fc*/ 	.word	0x00006750


	//   ....[2]....
        /*0100*/ 	.word	0x00006eb0


	//   ....[3]....
        /*0104*/ 	.word	0x00007630


	//   ....[4]....
        /*0108*/ 	.word	0x00007d90


	//   ....[5]....
        /*010c*/ 	.word	0x000084f0


	//----- nvinfo : EIATTR_MBARRIER_INSTR_OFFSETS
	.align		4
.L_45:
        /*0110*/ 	.byte	0x04, 0x39
        /*0112*/ 	.short	(.L_47 - .L_46)


	//   ....[0]....
.L_46:
        /*0114*/ 	.word	0x00000640
        /*0118*/ 	.word	0x000000ff
        /*011c*/ 	.word	0x00000000
        /*0120*/ 	.short	0x0100
        /*0122*/ 	.byte	0x04
	.zero		1


	//   ....[1]....
        /*0124*/ 	.word	0x00000650
        /*0128*/ 	.word	0x000000ff
        /*012c*/ 	.word	0x00000020
        /*0130*/ 	.short	0x0100
        /*0132*/ 	.byte	0x04
	.zero		1


	//   ....[2]....
        /*0134*/ 	.word	0x00000660
        /*0138*/ 	.word	0x000000ff
        /*013c*/ 	.word	0x00000008
        /*0140*/ 	.short	0x0100
        /*0142*/ 	.byte	0x04
	.zero		1


	//   ....[3]....
        /*0144*/ 	.word	0x00000670
        /*0148*/ 	.word	0x000000ff
        /*014c*/ 	.word	0x00000028
        /*0150*/ 	.short	0x0100
        /*0152*/ 	.byte	0x04
	.zero		1


	//   ....[4]....
        /*0154*/ 	.word	0x00000680
        /*0158*/ 	.word	0x000000ff
        /*015c*/ 	.word	0x00000010
        /*0160*/ 	.short	0x0100
        /*0162*/ 	.byte	0x04
	.zero		1


	//   ....[5]....
        /*0164*/ 	.word	0x00000690
        /*0168*/ 	.word	0x000000ff
        /*016c*/ 	.word	0x00000030
        /*0170*/ 	.short	0x0100
        /*0172*/ 	.byte	0x04
	.zero		1


	//   ....[6]....
        /*0174*/ 	.word	0x000006a0
        /*0178*/ 	.word	0x000000ff
        /*017c*/ 	.word	0x00000018
        /*0180*/ 	.short	0x0100
        /*0182*/ 	.byte	0x04
	.zero		1


	//   ....[7]....
        /*0184*/ 	.word	0x000006b0
        /*0188*/ 	.word	0x000000ff
        /*018c*/ 	.word	0x00000038
        /*0190*/ 	.short	0x0100
        /*0192*/ 	.byte	0x04
	.zero		1


	//   ....[8]....
        /*0194*/ 	.word	0x000007d0
        /*0198*/ 	.word	0x000000ff
        /*019c*/ 	.word	0x00000040
        /*01a0*/ 	.short	0x0100
        /*01a2*/ 	.byte	0x04
	.zero		1


	//   ....[9]....
        /*01a4*/ 	.word	0x000007e0
        /*01a8*/ 	.word	0x000000ff
        /*01ac*/ 	.word	0x00000060
        /*01b0*/ 	.short	0x0100
        /*01b2*/ 	.byte	0x04
	.zero		1


	//   ....[10]....
        /*01b4*/ 	.word	0x000007f0
        /*01b8*/ 	.word	0x000000ff
        /*01bc*/ 	.word	0x00000048
        /*01c0*/ 	.short	0x0100
        /*01c2*/ 	.byte	0x04
	.zero		1


	//   ....[11]....
        /*01c4*/ 	.word	0x00000800
        /*01c8*/ 	.word	0x000000ff
        /*01cc*/ 	.word	0x00000068
        /*01d0*/ 	.short	0x0100
        /*01d2*/ 	.byte	0x04
	.zero		1


	//   ....[12]....
        /*01d4*/ 	.word	0x00000810
        /*01d8*/ 	.word	0x000000ff
        /*01dc*/ 	.word	0x00000050
        /*01e0*/ 	.short	0x0100
        /*01e2*/ 	.byte	0x04
	.zero		1


	//   ....[13]....
        /*01e4*/ 	.word	0x00000820
        /*01e8*/ 	.word	0x000000ff
        /*01ec*/ 	.word	0x00000070
        /*01f0*/ 	.short	0x0100
        /*01f2*/ 	.byte	0x04
	.zero		1


	//   ....[14]....
        /*01f4*/ 	.word	0x00000830
        /*01f8*/ 	.word	0x000000ff
        /*01fc*/ 	.word	0x00000058
        /*0200*/ 	.short	0x0100
        /*0202*/ 	.byte	0x04
	.zero		1


	//   ....[15]....
        /*0204*/ 	.word	0x00000840
        /*0208*/ 	.word	0x000000ff
        /*020c*/ 	.word	0x00000078
        /*0210*/ 	.short	0x0100
        /*0212*/ 	.byte	0x04
	.zero		1


	//   ....[16]....
        /*0214*/ 	.word	0x00000920
        /*0218*/ 	.word	0x000000ff
        /*021c*/ 	.word	0x00000080
        /*0220*/ 	.short	0x0100
        /*0222*/ 	.byte	0x06
	.zero		1


	//   ....[17]....
        /*0224*/ 	.word	0x00000930
        /*0228*/ 	.word	0x000000ff
        /*022c*/ 	.word	0x00000088
        /*0230*/ 	.short	0x0100
        /*0232*/ 	.byte	0x06
	.zero		1


	//   ....[18]....
        /*0234*/ 	.word	0x00000a60
        /*0238*/ 	.word	0x000000ff
        /*023c*/ 	.word	0x00000090
        /*0240*/ 	.short	0x0100
        /*0242*/ 	.byte	0x06
	.zero		1


	//   ....[19]....
        /*0244*/ 	.word	0x00000a70
        /*0248*/ 	.word	0x000000ff
        /*024c*/ 	.word	0x000000a0
        /*0250*/ 	.short	0x0100
        /*0252*/ 	.byte	0x06
	.zero		1


	//   ....[20]....
        /*0254*/ 	.word	0x00000a80
        /*0258*/ 	.word	0x000000ff
        /*025c*/ 	.word	0x00000098
        /*0260*/ 	.short	0x0100
        /*0262*/ 	.byte	0x06
	.zero		1


	//   ....[21]....
        /*0264*/ 	.word	0x00000a90
        /*0268*/ 	.word	0x000000ff
        /*026c*/ 	.word	0x000000a8
        /*0270*/ 	.short	0x0100
        /*0272*/ 	.byte	0x06
	.zero		1


	//   ....[22]....
        /*0274*/ 	.word	0x00000bb0
        /*0278*/ 	.word	0x000000ff
        /*027c*/ 	.word	0x000000b0
        /*0280*/ 	.short	0x0100
        /*0282*/ 	.byte	0x04
	.zero		1


	//   ....[23]....
        /*0284*/ 	.word	0x00000bc0
        /*0288*/ 	.word	0x000000ff
        /*028c*/ 	.word	0x000000d0
        /*0290*/ 	.short	0x0100
        /*0292*/ 	.byte	0x04
	.zero		1


	//   ....[24]....
        /*0294*/ 	.word	0x00000bd0
        /*0298*/ 	.word	0x000000ff
        /*029c*/ 	.word	0x000000b8
        /*02a0*/ 	.short	0x0100
        /*02a2*/ 	.byte	0x04
	.zero		1


	//   ....[25]....
        /*02a4*/ 	.word	0x00000be0
        /*02a8*/ 	.word	0x000000ff
        /*02ac*/ 	.word	0x000000d8
        /*02b0*/ 	.short	0x0100
        /*02b2*/ 	.byte	0x04
	.zero		1


	//   ....[26]....
        /*02b4*/ 	.word	0x00000bf0
        /*02b8*/ 	.word	0x000000ff
        /*02bc*/ 	.word	0x000000c0
        /*02c0*/ 	.short	0x0100
        /*02c2*/ 	.byte	0x04
	.zero		1


	//   ....[27]....
        /*02c4*/ 	.word	0x00000c00
        /*02c8*/ 	.word	0x000000ff
        /*02cc*/ 	.word	0x000000e0
        /*02d0*/ 	.short	0x0100
        /*02d2*/ 	.byte	0x04
	.zero		1


	//   ....[28]....
        /*02d4*/ 	.word	0x00000c10
        /*02d8*/ 	.word	0x000000ff
        /*02dc*/ 	.word	0x000000c8
        /*02e0*/ 	.short	0x0100
        /*02e2*/ 	.byte	0x04
	.zero		1


	//   ....[29]....
        /*02e4*/ 	.word	0x00000c20
        /*02e8*/ 	.word	0x000000ff
        /*02ec*/ 	.word	0x000000e8
        /*02f0*/ 	.short	0x0100
        /*02f2*/ 	.byte	0x04
	.zero		1


	//   ....[30]....
        /*02f4*/ 	.word	0x00000d10
        /*02f8*/ 	.word	0x000000ff
        /*02fc*/ 	.word	0x000000f0
        /*0300*/ 	.short	0x0100
        /*0302*/ 	.byte	0x04
	.zero		1


	//   ....[31]....
        /*0304*/ 	.word	0x00000d20
        /*0308*/ 	.word	0x000000ff
        /*030c*/ 	.word	0x00000100
        /*0310*/ 	.short	0x0100
        /*0312*/ 	.byte	0x04
	.zero		1


	//   ....[32]....
        /*0314*/ 	.word	0x00000d30
        /*0318*/ 	.word	0x000000ff
        /*031c*/ 	.word	0x000000f8
        /*0320*/ 	.short	0x0100
        /*0322*/ 	.byte	0x04
	.zero		1


	//   ....[33]....
        /*0324*/ 	.word	0x00000d40
        /*0328*/ 	.word	0x000000ff
        /*032c*/ 	.word	0x00000108
        /*0330*/ 	.short	0x0100
        /*0332*/ 	.byte	0x04
	.zero		1


	//   ....[34]....
        /*0334*/ 	.word	0x00000e40
        /*0338*/ 	.word	0x000000ff
        /*033c*/ 	.word	0x00000110
        /*0340*/ 	.short	0x0100
        /*0342*/ 	.byte	0x06
	.zero		1


	//   ....[35]....
        /*0344*/ 	.word	0x00001cb0
        /*0348*/ 	.word	0x00000000
        /*034c*/ 	.word	0x00000100
        /*0350*/ 	.short	0x010a
        /*0352*/ 	.byte	0xff
	.zero		1


	//   ....[36]....
        /*0354*/ 	.word	0x00001ce0
        /*0358*/ 	.word	0x00000000
        /*035c*/ 	.word	0x000000f0
        /*0360*/ 	.short	0x0101
        /*0362*/ 	.byte	0xff
	.zero		1


	//   ....[37]....
        /*0364*/ 	.word	0x00001da0
        /*0368*/ 	.word	0x000000ff
        /*036c*/ 	.word	0x00000020
        /*0370*/ 	.short	0x010a
        /*0372*/ 	.byte	0x04
	.zero		1


	//   ....[38]....
        /*0374*/ 	.word	0x00001e70
        /*0378*/ 	.word	0x000000ff
        /*037c*/ 	.word	0x00000020
        /*0380*/ 	.short	0x010a
        /*0382*/ 	.byte	0x05
	.zero		1


	//   ....[39]....
        /*0384*/ 	.word	0x00001fd0
        /*0388*/ 	.word	0x000000ff
        /*038c*/ 	.word	0x00000020
        /*0390*/ 	.short	0x010a
        /*0392*/ 	.byte	0x04
	.zero		1


	//   ....[40]....
        /*0394*/ 	.word	0x00002280
        /*0398*/ 	.word	0x000000ff
        /*039c*/ 	.word	0x00000088
        /*03a0*/ 	.short	0x0101
        /*03a2*/ 	.byte	0x15
	.zero		1


	//   ....[41]....
        /*03a4*/ 	.word	0x000022a0
        /*03a8*/ 	.word	0x000000ff
        /*03ac*/ 	.word	0x00000020
        /*03b0*/ 	.short	0x010a
        /*03b2*/ 	.byte	0x04
	.zero		1


	//   ....[42]....
        /*03b4*/ 	.word	0x00002320
        /*03b8*/ 	.word	0x000000ff
        /*03bc*/ 	.word	0x00000020
        /*03c0*/ 	.short	0x010a
        /*03c2*/ 	.byte	0x06
	.zero		1


	//   ....[43]....
        /*03c4*/ 	.word	0x00002460
        /*03c8*/ 	.word	0x000000ff
        /*03cc*/ 	.word	0x00000020
        /*03d0*/ 	.short	0x010a
        /*03d2*/ 	.byte	0x04
	.zero		1


	//   ....[44]....
        /*03d4*/ 	.word	0x00002740
        /*03d8*/ 	.word	0x00000003
        /*03dc*/ 	.word	0x00000090
        /*03e0*/ 	.short	0x010a
        /*03e2*/ 	.byte	0xff
	.zero		1


	//   ....[45]....
        /*03e4*/ 	.word	0x00002890
        /*03e8*/ 	.word	0x00000000
        /*03ec*/ 	.word	0x00000000
        /*03f0*/ 	.short	0x0101
        /*03f2*/ 	.byte	0xff
	.zero		1


	//   ....[46]....
        /*03f4*/ 	.word	0x00002e40
        /*03f8*/ 	.word	0x000000ff
        /*03fc*/ 	.word	0x00000000
        /*0400*/ 	.short	0x010a
        /*0402*/ 	.byte	0x04
	.zero		1


	//   ....[47]....
        /*0404*/ 	.word	0x00002ed0
        /*0408*/ 	.word	0x000000ff
        /*040c*/ 	.word	0x00000000
        /*0410*/ 	.short	0x010a
        /*0412*/ 	.byte	0x05
	.zero		1


	//   ....[48]....
        /*0414*/ 	.word	0x00002f60
        /*0418*/ 	.word	0x000000ff
        /*041c*/ 	.word	0x00000000
        /*0420*/ 	.short	0x010a
        /*0422*/ 	.byte	0x05
	.zero		1


	//   ....[49]....
        /*0424*/ 	.word	0x00003000
        /*0428*/ 	.word	0x00000000
        /*042c*/ 	.word	0x00000000
        /*0430*/ 	.short	0x010a
        /*0432*/ 	.byte	0xff
	.zero		1


	//   ....[50]....
        /*0434*/ 	.word	0x00003120
        /*0438*/ 	.word	0x00000002
        /*043c*/ 	.word	0x000000f0
        /*0440*/ 	.short	0x010a
        /*0442*/ 	.byte	0xff
	.zero		1


	//   ....[51]....
        /*0444*/ 	.word	0x00003190
        /*0448*/ 	.word	0x00000002
        /*044c*/ 	.word	0x00000000
        /*0450*/ 	.short	0x0101
        /*0452*/ 	.byte	0xff
	.zero		1


	//   ....[52]....
        /*0454*/ 	.word	0x000031b0
        /*0458*/ 	.word	0x000000ff
        /*045c*/ 	.word	0x000000a0
        /*0460*/ 	.short	0x010a
        /*0462*/ 	.byte	0x04
	.zero		1


	//   ....[53]....
        /*0464*/ 	.word	0x000032d0
        /*0468*/ 	.word	0x00000002
        /*046c*/ 	.word	0x00000090
        /*0470*/ 	.short	0x010a
        /*0472*/ 	.byte	0xff
	.zero		1


	//   ....[54]....
        /*0474*/ 	.word	0x000033d0
        /*0478*/ 	.word	0x00000002
        /*047c*/ 	.word	0x00000000
        /*0480*/ 	.short	0x0101
        /*0482*/ 	.byte	0xff
	.zero		1


	//   ....[55]....
        /*0484*/ 	.word	0x00003460
        /*0488*/ 	.word	0x000000ff
        /*048c*/ 	.word	0x000000a0
        /*0490*/ 	.short	0x0106
        /*0492*/ 	.byte	0x04
	.zero		1


	//   ....[56]....
        /*0494*/ 	.word	0x00003480
        /*0498*/ 	.word	0x000000ff
        /*049c*/ 	.word	0x000000a0
        /*04a0*/ 	.short	0x010a
        /*04a2*/ 	.byte	0x04
	.zero		1


	//   ....[57]....
        /*04a4*/ 	.word	0x00003510
        /*04a8*/ 	.word	0x000000ff
        /*04ac*/ 	.word	0x000000a0
        /*04b0*/ 	.short	0x0106
        /*04b2*/ 	.byte	0x07
	.zero		1


	//   ....[58]....
        /*04b4*/ 	.word	0x00003550
        /*04b8*/ 	.word	0x00000000
        /*04bc*/ 	.word	0x000000a0
        /*04c0*/ 	.short	0x010a
        /*04c2*/ 	.byte	0xff
	.zero		1


	//   ....[59]....
        /*04c4*/ 	.word	0x00003790
        /*04c8*/ 	.word	0x000000ff
        /*04cc*/ 	.word	0x00000008
        /*04d0*/ 	.short	0x010a
        /*04d2*/ 	.byte	0x05
	.zero		1


	//   ....[60]....
        /*04d4*/ 	.word	0x000037b0
        /*04d8*/ 	.word	0x000000ff
        /*04dc*/ 	.word	0x00000008
        /*04e0*/ 	.short	0x010a
        /*04e2*/ 	.byte	0x05
	.zero		1


	//   ....[61]....
        /*04e4*/ 	.word	0x00003940
        /*04e8*/ 	.word	0x000000ff
        /*04ec*/ 	.word	0x00000008
        /*04f0*/ 	.short	0x010a
        /*04f2*/ 	.byte	0x05
	.zero		1


	//   ....[62]....
        /*04f4*/ 	.word	0x00003960
        /*04f8*/ 	.word	0x000000ff
        /*04fc*/ 	.word	0x00000008
        /*0500*/ 	.short	0x010a
        /*0502*/ 	.byte	0x05
	.zero		1


	//   ....[63]....
        /*0504*/ 	.word	0x00003a20
        /*0508*/ 	.word	0x000000ff
        /*050c*/ 	.word	0x00000000
        /*0510*/ 	.short	0x0101
        /*0512*/ 	.byte	0x04
	.zero		1


	//   ....[64]....
        /*0514*/ 	.word	0x00003de0
        /*0518*/ 	.word	0x00000000
        /*051c*/ 	.word	0x00000090
        /*0520*/ 	.short	0x010a
        /*0522*/ 	.byte	0xff
	.zero		1


	//   ....[65]....
        /*0524*/ 	.word	0x00003ea0
        /*0528*/ 	.word	0x00000000
        /*052c*/ 	.word	0x00000000
        /*0530*/ 	.short	0x0101
        /*0532*/ 	.byte	0xff
	.zero		1


	//   ....[66]....
        /*0534*/ 	.word	0x00003f60
        /*0538*/ 	.word	0x000000ff
        /*053c*/ 	.word	0x00000000
        /*0540*/ 	.short	0x010a
        /*0542*/ 	.byte	0x04
	.zero		1


	//   ....[67]....
        /*0544*/ 	.word	0x00003f70
        /*0548*/ 	.word	0x000000ff
        /*054c*/ 	.word	0x000000d0
        /*0550*/ 	.short	0x010a
        /*0552*/ 	.byte	0x2e
	.zero		1


	//   ....[68]....
        /*0554*/ 	.word	0x00004020
        /*0558*/ 	.word	0x000000ff
        /*055c*/ 	.word	0x00000000
        /*0560*/ 	.short	0x010a
        /*0562*/ 	.byte	0x07
	.zero		1


	//   ....[69]....
        /*0564*/ 	.word	0x00004150
        /*0568*/ 	.word	0x000000ff
        /*056c*/ 	.word	0x00000000
        /*0570*/ 	.short	0x010a
        /*0572*/ 	.byte	0x04
	.zero		1


	//   ....[70]....
        /*0574*/ 	.word	0x00004590
        /*0578*/ 	.word	0x000000ff
        /*057c*/ 	.word	0x00000000
        /*0580*/ 	.short	0x010a
        /*0582*/ 	.byte	0x04
	.zero		1


	//   ....[71]....
        /*0584*/ 	.word	0x00004620
        /*0588*/ 	.word	0x000000ff
        /*058c*/ 	.word	0x00000000
        /*0590*/ 	.short	0x010a
        /*0592*/ 	.byte	0x05
	.zero		1


	//   ....[72]....
        /*0594*/ 	.word	0x000046b0
        /*0598*/ 	.word	0x000000ff
        /*059c*/ 	.word	0x00000000
        /*05a0*/ 	.short	0x010a
        /*05a2*/ 	.byte	0x05
	.zero		1


	//   ....[73]....
        /*05a4*/ 	.word	0x00004750
        /*05a8*/ 	.word	0x00000000
        /*05ac*/ 	.word	0x00000000
        /*05b0*/ 	.short	0x010a
        /*05b2*/ 	.byte	0xff
	.zero		1


	//   ....[74]....
        /*05b4*/ 	.word	0x00004790
        /*05b8*/ 	.word	0x00000000
        /*05bc*/ 	.word	0x00000000
        /*05c0*/ 	.short	0x010a
        /*05c2*/ 	.byte	0xff
	.zero		1


	//   ....[75]....
        /*05c4*/ 	.word	0x00004800
        /*05c8*/ 	.word	0x000000ff
        /*05cc*/ 	.word	0x00000000
        /*05d0*/ 	.short	0x0101
        /*05d2*/ 	.byte	0x04
	.zero		1


	//   ....[76]....
        /*05d4*/ 	.word	0x00004840
        /*05d8*/ 	.word	0x000000ff
        /*05dc*/ 	.word	0x00000110
        /*05e0*/ 	.short	0x010a
        /*05e2*/ 	.byte	0x29
	.zero		1


	//   ....[77]....
        /*05e4*/ 	.word	0x00004890
        /*05e8*/ 	.word	0x000000ff
        /*05ec*/ 	.word	0x00000000
        /*05f0*/ 	.short	0x0101
        /*05f2*/ 	.byte	0x04
	.zero		1


	//   ....[78]....
        /*05f4*/ 	.word	0x00004d30
        /*05f8*/ 	.word	0x0000000c
        /*05fc*/ 	.word	0x00000090
        /*0600*/ 	.short	0x010a
        /*0602*/ 	.byte	0xff
	.zero		1


	//   ....[79]....
        /*0604*/ 	.word	0x00004ea0
        /*0608*/ 	.word	0x00000000
        /*060c*/ 	.word	0x00000000
        /*0610*/ 	.short	0x0101
        /*0612*/ 	.byte	0xff
	.zero		1


	//   ....[80]....
        /*0614*/ 	.word	0x00005330
        /*0618*/ 	.word	0x000000ff
        /*061c*/ 	.word	0x00000088
        /*0620*/ 	.short	0x010a
        /*0622*/ 	.byte	0x15
	.zero		1


	//   ....[81]....
        /*0624*/ 	.word	0x000054b0
        /*0628*/ 	.word	0x000000ff
        /*062c*/ 	.word	0x00000060
        /*0630*/ 	.short	0x010a
        /*0632*/ 	.byte	0x15
	.zero		1


	//   ....[82]....
        /*0634*/ 	.word	0x00005630
        /*0638*/ 	.word	0x000000ff
        /*063c*/ 	.word	0x00000040
        /*0640*/ 	.short	0x010b
        /*0642*/ 	.byte	0x15
	.zero		1


	//   ....[83]....
        /*0644*/ 	.word	0x00005640
        /*0648*/ 	.word	0x000000ff
        /*064c*/ 	.word	0x00000000
        /*0650*/ 	.short	0x0101
        /*0652*/ 	.byte	0x06
	.zero		1


	//   ....[84]....
        /*0654*/ 	.word	0x00005650
        /*0658*/ 	.word	0x000000ff
        /*065c*/ 	.word	0x00000068
        /*0660*/ 	.short	0x010a
        /*0662*/ 	.byte	0x15
	.zero		1


	//   ....[85]....
        /*0664*/ 	.word	0x000057b0
        /*0668*/ 	.word	0x000000ff
        /*066c*/ 	.word	0x00000048
        /*0670*/ 	.short	0x010b
        /*0672*/ 	.byte	0x15
	.zero		1


	//   ....[86]....
        /*0674*/ 	.word	0x000057c0
        /*0678*/ 	.word	0x000000ff
        /*067c*/ 	.word	0x00000000
        /*0680*/ 	.short	0x0101
        /*0682*/ 	.byte	0x06
	.zero		1


	//   ....[87]....
        /*0684*/ 	.word	0x000057d0
        /*0688*/ 	.word	0x000000ff
        /*068c*/ 	.word	0x00000070
        /*0690*/ 	.short	0x010a
        /*0692*/ 	.byte	0x15
	.zero		1


	//   ....[88]....
        /*0694*/ 	.word	0x00005920
        /*0698*/ 	.word	0x000000ff
        /*069c*/ 	.word	0x00000050
        /*06a0*/ 	.short	0x010b
        /*06a2*/ 	.byte	0x15
	.zero		1


	//   ....[89]....
        /*06a4*/ 	.word	0x00005930
        /*06a8*/ 	.word	0x000000ff
        /*06ac*/ 	.word	0x00000000
        /*06b0*/ 	.short	0x0101
        /*06b2*/ 	.byte	0x06
	.zero		1


	//   ....[90]....
        /*06b4*/ 	.word	0x00005940
        /*06b8*/ 	.word	0x000000ff
        /*06bc*/ 	.word	0x00000078
        /*06c0*/ 	.short	0x010a
        /*06c2*/ 	.byte	0x15
	.zero		1


	//   ....[91]....
        /*06c4*/ 	.word	0x00005b30
        /*06c8*/ 	.word	0x000000ff
        /*06cc*/ 	.word	0x00000058
        /*06d0*/ 	.short	0x010b
        /*06d2*/ 	.byte	0x15
	.zero		1


	//   ....[92]....
        /*06d4*/ 	.word	0x00005b40
        /*06d8*/ 	.word	0x000000ff
        /*06dc*/ 	.word	0x00000000
        /*06e0*/ 	.short	0x0101
        /*06e2*/ 	.byte	0x25
	.zero		1


	//   ....[93]....
        /*06e4*/ 	.word	0x00005b70
        /*06e8*/ 	.word	0x000000ff
        /*06ec*/ 	.word	0x00000060
        /*06f0*/ 	.short	0x010a
        /*06f2*/ 	.byte	0x15
	.zero		1


	//   ....[94]....
        /*06f4*/ 	.word	0x00005b90
        /*06f8*/ 	.word	0x000000ff
        /*06fc*/ 	.word	0x00000068
        /*0700*/ 	.short	0x010a
        /*0702*/ 	.byte	0x15
	.zero		1


	//   ....[95]....
        /*0704*/ 	.word	0x00005bb0
        /*0708*/ 	.word	0x000000ff
        /*070c*/ 	.word	0x00000070
        /*0710*/ 	.short	0x010a
        /*0712*/ 	.byte	0x15
	.zero		1


	//   ....[96]....
        /*0714*/ 	.word	0x00005bf0
        /*0718*/ 	.word	0x00000000
        /*071c*/ 	.word	0x00000078
        /*0720*/ 	.short	0x010a
        /*0722*/ 	.byte	0xff
	.zero		1


	//   ....[97]....
        /*0724*/ 	.word	0x00005ef0
        /*0728*/ 	.word	0x00000003
        /*072c*/ 	.word	0x00000090
        /*0730*/ 	.short	0x010a
        /*0732*/ 	.byte	0xff
	.zero		1


	//   ....[98]....
        /*0734*/ 	.word	0x00006070
        /*0738*/ 	.word	0x00000000
        /*073c*/ 	.word	0x00000000
        /*0740*/ 	.short	0x0101
        /*0742*/ 	.byte	0xff
	.zero		1


	//   ....[99]....
        /*0744*/ 	.word	0x00006b80
        /*0748*/ 	.word	0x000000ff
        /*074c*/ 	.word	0x00000040
        /*0750*/ 	.short	0x010a
        /*0752*/ 	.byte	0x2c
	.zero		1


	//   ....[100]....
        /*0754*/ 	.word	0x00006bb0
        /*0758*/ 	.word	0x00000047
        /*075c*/ 	.word	0x000000b0
        /*0760*/ 	.short	0x010a
        /*0762*/ 	.byte	0xff
	.zero		1


	//   ....[101]....
        /*0764*/ 	.word	0x00006ca0
        /*0768*/ 	.word	0x000000ff
        /*076c*/ 	.word	0x00000040
        /*0770*/ 	.short	0x010a
        /*0772*/ 	.byte	0x2c
	.zero		1


	//   ....[102]....
        /*0774*/ 	.word	0x00006d90
        /*0778*/ 	.word	0x00000047
        /*077c*/ 	.word	0x000000b0
        /*0780*/ 	.short	0x010a
        /*0782*/ 	.byte	0xff
	.zero		1


	//   ....[103]....
        /*0784*/ 	.word	0x00007360
        /*0788*/ 	.word	0x00000000
        /*078c*/ 	.word	0x00000000
        /*0790*/ 	.short	0x0101
        /*0792*/ 	.byte	0xff
	.zero		1


	//   ....[104]....
        /*0794*/ 	.word	0x00007370
        /*0798*/ 	.word	0x00000002
        /*079c*/ 	.word	0x00000040
        /*07a0*/ 	.short	0x010a
        /*07a2*/ 	.byte	0xff
	.zero		1


	//   ....[105]....
        /*07a4*/ 	.word	0x00007450
        /*07a8*/ 	.word	0x00000002
        /*07ac*/ 	.word	0x00000040
        /*07b0*/ 	.short	0x010a
        /*07b2*/ 	.byte	0xff
	.zero		1


	//   ....[106]....
        /*07b4*/ 	.word	0x00007ac0
        /*07b8*/ 	.word	0x00000010
        /*07bc*/ 	.word	0x00000000
        /*07c0*/ 	.short	0x0101
        /*07c2*/ 	.byte	0xff
	.zero		1


	//   ....[107]....
        /*07c4*/ 	.word	0x00007ae0
        /*07c8*/ 	.word	0x00000000
        /*07cc*/ 	.word	0x00000040
        /*07d0*/ 	.short	0x010a
        /*07d2*/ 	.byte	0xff
	.zero		1


	//   ....[108]....
        /*07d4*/ 	.word	0x00007bb0
        /*07d8*/ 	.word	0x00000000
        /*07dc*/ 	.word	0x00000040
        /*07e0*/ 	.short	0x010a
        /*07e2*/ 	.byte	0xff
	.zero		1


	//   ....[109]....
        /*07e4*/ 	.word	0x00008220
        /*07e8*/ 	.word	0x00000010
        /*07ec*/ 	.word	0x00000000
        /*07f0*/ 	.short	0x0101
        /*07f2*/ 	.byte	0xff
	.zero		1


	//   ....[110]....
        /*07f4*/ 	.word	0x00008240
        /*07f8*/ 	.word	0x00000000
        /*07fc*/ 	.word	0x00000040
        /*0800*/ 	.short	0x010a
        /*0802*/ 	.byte	0xff
	.zero		1


	//   ....[111]....
        /*0804*/ 	.word	0x00008310
        /*0808*/ 	.word	0x00000000
        /*080c*/ 	.word	0x00000040
        /*0810*/ 	.short	0x010a
        /*0812*/ 	.byte	0xff
	.zero		1


	//   ....[112]....
        /*0814*/ 	.word	0x00008580
        /*0818*/ 	.word	0x00000047
        /*081c*/ 	.word	0x00000000
        /*0820*/ 	.short	0x0101
        /*0822*/ 	.byte	0xff
	.zero		1


	//   ....[113]....
        /*0824*/ 	.word	0x000089d0
        /*0828*/ 	.word	0x00000000
        /*082c*/ 	.word	0x00000000
        /*0830*/ 	.short	0x0101
        /*0832*/ 	.byte	0xff
	.zero		1


	//   ....[114]....
        /*0834*/ 	.word	0x00008c70
        /*0838*/ 	.word	0x000000ff
        /*083c*/ 	.word	0x00000000
        /*0840*/ 	.short	0x0101
        /*0842*/ 	.byte	0x06
	.zero		1


	//   ....[115]....
        /*0844*/ 	.word	0x00008c90
        /*0848*/ 	.word	0x00000000
        /*084c*/ 	.word	0x00000100
        /*0850*/ 	.short	0x010a
        /*0852*/ 	.byte	0xff
	.zero		1


	//   ....[116]....
        /*0854*/ 	.word	0x00008cf0
        /*0858*/ 	.word	0x00000000
        /*085c*/ 	.word	0x00000020
        /*0860*/ 	.short	0x010a
        /*0862*/ 	.byte	0xff
	.zero		1


	//   ....[117]....
        /*0864*/ 	.word	0x00008d50
        /*0868*/ 	.word	0x00000000
        /*086c*/ 	.word	0x00000020
        /*0870*/ 	.short	0x010a
        /*0872*/ 	.byte	0xff
	.zero		1


	//   ....[118]....
        /*0874*/ 	.word	0x00008da0
        /*0878*/ 	.word	0x00000003
        /*087c*/ 	.word	0x00000090
        /*0880*/ 	.short	0x010a
        /*0882*/ 	.byte	0xff
	.zero		1


	//   ....[119]....
        /*0884*/ 	.word	0x00008e00
        /*0888*/ 	.word	0x00000000
        /*088c*/ 	.word	0x00000000
        /*0890*/ 	.short	0x010a
        /*0892*/ 	.byte	0xff
	.zero		1


	//   ....[120]....
        /*0894*/ 	.word	0x00008e60
        /*0898*/ 	.word	0x00000000
        /*089c*/ 	.word	0x00000000
        /*08a0*/ 	.short	0x010a
        /*08a2*/ 	.byte	0xff
	.zero		1


	//   ....[121]....
        /*08a4*/ 	.word	0x00008ec0
        /*08a8*/ 	.word	0x00000000
        /*08ac*/ 	.word	0x00000000
        /*08b0*/ 	.short	0x010a
        /*08b2*/ 	.byte	0xff
	.zero		1


	//   ....[122]....
        /*08b4*/ 	.word	0x00008f10
        /*08b8*/ 	.word	0x00000002
        /*08bc*/ 	.word	0x000000f0
        /*08c0*/ 	.short	0x010a
        /*08c2*/ 	.byte	0xff
	.zero		1


	//   ....[123]....
        /*08c4*/ 	.word	0x00008f70
        /*08c8*/ 	.word	0x00000002
        /*08cc*/ 	.word	0x000000a0
        /*08d0*/ 	.short	0x010a
        /*08d2*/ 	.byte	0xff
	.zero		1


	//   ....[124]....
        /*08d4*/ 	.word	0x00008fc0
        /*08d8*/ 	.word	0x00000002
        /*08dc*/ 	.word	0x00000090
        /*08e0*/ 	.short	0x010a
        /*08e2*/ 	.byte	0xff
	.zero		1


	//   ....[125]....
        /*08e4*/ 	.word	0x00009020
        /*08e8*/ 	.word	0x00000000
        /*08ec*/ 	.word	0x000000a0
        /*08f0*/ 	.short	0x010a
        /*08f2*/ 	.byte	0xff
	.zero		1


	//   ....[126]....
        /*08f4*/ 	.word	0x00009080
        /*08f8*/ 	.word	0x00000005
        /*08fc*/ 	.word	0x00000008
        /*0900*/ 	.short	0x010a
        /*0902*/ 	.byte	0xff
	.zero		1


	//   ....[127]....
        /*0904*/ 	.word	0x00009170
        /*0908*/ 	.word	0x00000000
        /*090c*/ 	.word	0x00000008
        /*0910*/ 	.short	0x010a
        /*0912*/ 	.byte	0xff
	.zero		1


	//   ....[128]....
        /*0914*/ 	.word	0x000091c0
        /*0918*/ 	.word	0x00000000
        /*091c*/ 	.word	0x00000090
        /*0920*/ 	.short	0x010a
        /*0922*/ 	.byte	0xff
	.zero		1


	//   ....[129]....
        /*0924*/ 	.word	0x00009220
        /*0928*/ 	.word	0x00000000
        /*092c*/ 	.word	0x000000d0
        /*0930*/ 	.short	0x010a
        /*0932*/ 	.byte	0xff
	.zero		1


	//   ....[130]....
        /*0934*/ 	.word	0x00009280
        /*0938*/ 	.word	0x00000000
        /*093c*/ 	.word	0x00000000
        /*0940*/ 	.short	0x010a
        /*0942*/ 	.byte	0xff
	.zero		1


	//   ....[131]....
        /*0944*/ 	.word	0x000092e0
        /*0948*/ 	.word	0x00000000
        /*094c*/ 	.word	0x00000000
        /*0950*/ 	.short	0x010a
        /*0952*/ 	.byte	0xff
	.zero		1


	//   ....[132]....
        /*0954*/ 	.word	0x00009340
        /*0958*/ 	.word	0x00000000
        /*095c*/ 	.word	0x00000000
        /*0960*/ 	.short	0x010a
        /*0962*/ 	.byte	0xff
	.zero		1


	//   ....[133]....
        /*0964*/ 	.word	0x000093a0
        /*0968*/ 	.word	0x00000000
        /*096c*/ 	.word	0x00000000
        /*0970*/ 	.short	0x010a
        /*0972*/ 	.byte	0xff
	.zero		1


	//   ....[134]....
        /*0974*/ 	.word	0x00009400
        /*0978*/ 	.word	0x00000000
        /*097c*/ 	.word	0x00000110
        /*0980*/ 	.short	0x010a
        /*0982*/ 	.byte	0xff
	.zero		1


	//   ....[135]....
        /*0984*/ 	.word	0x00009450
        /*0988*/ 	.word	0x0000000c
        /*098c*/ 	.word	0x00000090
        /*0990*/ 	.short	0x010a
        /*0992*/ 	.byte	0xff
	.zero		1


	//   ....[136]....
        /*0994*/ 	.word	0x000094b0
        /*0998*/ 	.word	0x00000000
        /*099c*/ 	.word	0x00000088
        /*09a0*/ 	.short	0x010a
        /*09a2*/ 	.byte	0xff
	.zero		1


	//   ....[137]....
        /*09a4*/ 	.word	0x00009510
        /*09a8*/ 	.word	0x00000000
        /*09ac*/ 	.word	0x00000060
        /*09b0*/ 	.short	0x010a
        /*09b2*/ 	.byte	0xff
	.zero		1


	//   ....[138]....
        /*09b4*/ 	.word	0x00009570
        /*09b8*/ 	.word	0x00000000
        /*09bc*/ 	.word	0x00000068
        /*09c0*/ 	.short	0x010a
        /*09c2*/ 	.byte	0xff
	.zero		1


	//   ....[139]....
        /*09c4*/ 	.word	0x000095d0
        /*09c8*/ 	.word	0x00000000
        /*09cc*/ 	.word	0x00000070
        /*09d0*/ 	.short	0x010a
        /*09d2*/ 	.byte	0xff
	.zero		1


	//   ....[140]....
        /*09d4*/ 	.word	0x00009630
        /*09d8*/ 	.word	0x00000000
        /*09dc*/ 	.word	0x00000078
        /*09e0*/ 	.short	0x010a
        /*09e2*/ 	.byte	0xff
	.zero		1


	//   ....[141]....
        /*09e4*/ 	.word	0x00009690
        /*09e8*/ 	.word	0x00000000
        /*09ec*/ 	.word	0x00000060
        /*09f0*/ 	.short	0x010a
        /*09f2*/ 	.byte	0xff
	.zero		1


	//   ....[142]....
        /*09f4*/ 	.word	0x000096f0
        /*09f8*/ 	.word	0x00000000
        /*09fc*/ 	.word	0x00000068
        /*0a00*/ 	.short	0x010a
        /*0a02*/ 	.byte	0xff
	.zero		1


	//   ....[143]....
        /*0a04*/ 	.word	0x00009750
        /*0a08*/ 	.word	0x00000000
        /*0a0c*/ 	.word	0x00000070
        /*0a10*/ 	.short	0x010a
        /*0a12*/ 	.byte	0xff
	.zero		1


	//   ....[144]....
        /*0a14*/ 	.word	0x000097a0
        /*0a18*/ 	.word	0x00000003
        /*0a1c*/ 	.word	0x00000090
        /*0a20*/ 	.short	0x010a
        /*0a22*/ 	.byte	0xff
	.zero		1


	//   ....[145]....
        /*0a24*/ 	.word	0x00009800
        /*0a28*/ 	.word	0x00000002
        /*0a2c*/ 	.word	0x00000040
        /*0a30*/ 	.short	0x010a
        /*0a32*/ 	.byte	0xff
	.zero		1


	//   ....[146]....
        /*0a34*/ 	.word	0x00009850
        /*0a38*/ 	.word	0x00000047
        /*0a3c*/ 	.word	0x000000b0
        /*0a40*/ 	.short	0x010a
        /*0a42*/ 	.byte	0xff
	.zero		1


	//   ....[147]....
        /*0a44*/ 	.word	0x000098a0
        /*0a48*/ 	.word	0x00000002
        /*0a4c*/ 	.word	0x00000040
        /*0a50*/ 	.short	0x010a
        /*0a52*/ 	.byte	0xff
	.zero		1


	//   ....[148]....
        /*0a54*/ 	.word	0x000098f0
        /*0a58*/ 	.word	0x00000000
        /*0a5c*/ 	.word	0x00000040
        /*0a60*/ 	.short	0x010a
        /*0a62*/ 	.byte	0xff
	.zero		1


	//   ....[149]....
        /*0a64*/ 	.word	0x00009940
        /*0a68*/ 	.word	0x00000000
        /*0a6c*/ 	.word	0x00000040
        /*0a70*/ 	.short	0x010a
        /*0a72*/ 	.byte	0xff
	.zero		1


	//----- nvinfo : EIATTR_NUM_MBARRIERS
	.align		4
.L_47:
        /*0a74*/ 	.byte	0x03, 0x38
        /*0a76*/ 	.short	0x0023


	//----- nvinfo : EIATTR_EXIT_INSTR_OFFSETS
	.align		4
        /*0a78*/ 	.byte	0x04, 0x1c
        /*0a7a*/ 	.short	(.L_49 - .L_48)


	//   ....[0]....
.L_48:
        /*0a7c*/ 	.word	0x00003030


	//   ....[1]....
        /*0a80*/ 	.word	0x00003520


	//   ....[2]....
        /*0a84*/ 	.word	0x00003580


	//   ....[3]....
        /*0a88*/ 	.word	0x00004ac0


	//   ....[4]....
        /*0a8c*/ 	.word	0x00005c20


	//   ....[5]....
        /*0a90*/ 	.word	0x00005c60


	//   ....[6]....
        /*0a94*/ 	.word	0x00008b70


	//   ....[7]....
        /*0a98*/ 	.word	0x00008be0


	//   ....[8]....
        /*0a9c*/ 	.word	0x00008c10


	//   ....[9]....
        /*0aa0*/ 	.word	0x00008c80


	//----- nvinfo : EIATTR_MAX_THREADS
	.align		4
.L_49:
        /*0aa4*/ 	.byte	0x04, 0x05
        /*0aa6*/ 	.short	(.L_51 - .L_50)
.L_50:
        /*0aa8*/ 	.word	0x00000100
        /*0aac*/ 	.word	0x00000001
        /*0ab0*/ 	.word	0x00000001


	//----- nvinfo : EIATTR_CRS_STACK_SIZE
	.align		4
.L_51:
        /*0ab4*/ 	.byte	0x04, 0x1e
        /*0ab6*/ 	.short	(.L_53 - .L_52)
.L_52:
        /*0ab8*/ 	.word	0x00000000


	//----- nvinfo : EIATTR_CBANK_PARAM_SIZE
	.align		4
.L_53:
        /*0abc*/ 	.byte	0x03, 0x19
        /*0abe*/ 	.short	0x0800


	//----- nvinfo : EIATTR_PARAM_CBANK
	.align		4
        /*0ac0*/ 	.byte	0x04, 0x0a
        /*0ac2*/ 	.short	(.L_55 - .L_54)
	.align		4
.L_54:
        /*0ac4*/ 	.word	index@(.nv.constant0._ZN7cutlass13device_kernelINS_4gemm6kernel13GemmUniversalIN4cute5tupleIJiiiiEEENS1_10collective13CollectiveMmaINS1_35MainloopSm100TmaUmmaWarpSpecializedILi4ELi2ELi4ENS5_IJNS4_1CILi4EEESB_NSA_ILi1EEEEEEEENS5_IJNSA_ILi256EEENSA_ILi64EEESG_EEEfNS5_IJlSC_lEEEfSI_NS4_8TiledMMAINS4_8MMA_AtomIJNS4_23SM100_MMA_TF32_2x1SM_SSINS_10tfloat32_tESM_fLi256ELi64ELNS4_4UMMA5MajorE0ELSO_0ELNSN_7ScaleInE0ELSP_0EEEEEENS4_6LayoutINS5_IJSC_SC_SC_EEENS5_IJNSA_ILi0EEESU_SU_EEEEENS5_IJNS4_10UnderscoreESX_SX_EEEEENS4_28SM100_TMA_2SM_LOAD_MULTICASTENS4_14ComposedLayoutINS4_7SwizzleILi3ELi4ELi3EEENS4_18smem_ptr_flag_bitsILi32EEENSS_INS5_IJNSA_ILi8EEENSA_ILi32EEEEEENS5_IJS17_SC_EEEEEEEvNS4_8identityES10_S1B_vS1C_EENS_8epilogue10collective18CollectiveEpilogueINS1E_23Sm100TmaWarpSpecializedILi4ELi2ELi16ELb1ELb0EEEJNS5_IJNSA_ILi128EEESG_SG_EEENS5_IJNSS_IS1J_SC_EENSS_INSA_ILi16EEESC_EEEEEfSI_fSI_NS1E_6fusion15FusionCallbacksIS1I_NS1P_17LinearCombinationIffffLNS_15FloatRoundStyleE2EEES1K_S1O_JEEENS4_5SM1004TMEM4LOAD26SM100_TMEM_LOAD_32dp32b16xENS4_13SM90_TMA_LOADENS11_INS12_ILi2ELi4ELi3EEES15_NSS_INS5_IJS16_S1M_EEENS5_IJS1M_SC_EEEEEEENS4_39AutoVectorizingCopyWithAssumedAlignmentILi128EEENS4_14SM90_TMA_STOREES24_S26_S26_EEEvvEEEEvNT_6ParamsE)
        /*0ac8*/ 	.short	0x0380
        /*0aca*/ 	.short	0x0800


	//----- nvinfo : EIATTR_SW_WAR
	.align		4
.L_55:
        /*0acc*/ 	.byte	0x04, 0x36
        /*0ace*/ 	.short	(.L_57 - .L_56)
.L_56:
        /*0ad0*/ 	.word	0x00000008
.L_57:


//--------------------- .nv.callgraph             --------------------------
	.section	.nv.callgraph,"",@"SHT_CUDA_CALLGRAPH"
	.align	4
	.sectionentsize	8
	.align		4
        /*0000*/ 	.word	0x00000000
	.align		4
        /*0004*/ 	.word	0xffffffff
	.align		4
        /*0008*/ 	.word	index@(_ZN7cutlass13device_kernelINS_4gemm6kernel13GemmUniversalIN4cute5tupleIJiiiiEEENS1_10collective13CollectiveMmaINS1_35MainloopSm100TmaUmmaWarpSpecializedILi4ELi2ELi4ENS5_IJNS4_1CILi4EEESB_NSA_ILi1EEEEEEEENS5_IJNSA_ILi256EEENSA_ILi64EEESG_EEEfNS5_IJlSC_lEEEfSI_NS4_8TiledMMAINS4_8MMA_AtomIJNS4_23SM100_MMA_TF32_2x1SM_SSINS_10tfloat32_tESM_fLi256ELi64ELNS4_4UMMA5MajorE0ELSO_0ELNSN_7ScaleInE0ELSP_0EEEEEENS4_6LayoutINS5_IJSC_SC_SC_EEENS5_IJNSA_ILi0EEESU_SU_EEEEENS5_IJNS4_10UnderscoreESX_SX_EEEEENS4_28SM100_TMA_2SM_LOAD_MULTICASTENS4_14ComposedLayoutINS4_7SwizzleILi3ELi4ELi3EEENS4_18smem_ptr_flag_bitsILi32EEENSS_INS5_IJNSA_ILi8EEENSA_ILi32EEEEEENS5_IJS17_SC_EEEEEEEvNS4_8identityES10_S1B_vS1C_EENS_8epilogue10collective18CollectiveEpilogueINS1E_23Sm100TmaWarpSpecializedILi4ELi2ELi16ELb1ELb0EEEJNS5_IJNSA_ILi128EEESG_SG_EEENS5_IJNSS_IS1J_SC_EENSS_INSA_ILi16EEESC_EEEEEfSI_fSI_NS1E_6fusion15FusionCallbacksIS1I_NS1P_17LinearCombinationIffffLNS_15FloatRoundStyleE2EEES1K_S1O_JEEENS4_5SM1004TMEM4LOAD26SM100_TMEM_LOAD_32dp32b16xENS4_13SM90_TMA_LOADENS11_INS12_ILi2ELi4ELi3EEES15_NSS_INS5_IJS16_S1M_EEENS5_IJS1M_SC_EEEEEEENS4_39AutoVectorizingCopyWithAssumedAlignmentILi128EEENS4_14SM90_TMA_STOREES24_S26_S26_EEEvvEEEEvNT_6ParamsE)
	.align		4
        /*000c*/ 	.word	index@(__assertfail)
	.align		4
        /*0010*/ 	.word	0x00000000
	.align		4
        /*0014*/ 	.word	0xfffffffe
	.align		4
        /*0018*/ 	.word	0x00000000
	.align		4
        /*001c*/ 	.word	0xfffffffd
	.align		4
        /*0020*/ 	.word	0x00000000
	.align		4
        /*0024*/ 	.word	0xfffffffc


//--------------------- .nv.constant4             --------------------------
	.section	.nv.constant4,"a",@progbits
	.align	8
	.align		8
.nv.constant4:
        /*0000*/ 	.dword	__assertfail
	.align		8
        /*0008*/ 	.dword	__unnamed_1
	.align		8
        /*0010*/ 	.dword	__unnamed_2
	.align		8
        /*0018*/ 	.dword	_ZN40_INTERNAL_ea11b0d9_4_k_cu_6c916e9d_281484cuda3std3__45__cpo5beginE
	.align		8
        /*0020*/ 	.dword	_ZN40_INTERNAL_ea11b0d9_4_k_cu_6c916e9d_281484cuda3std3__45__cpo3endE
	.align		8
        /*0028*/ 	.dword	_ZN40_INTERNAL_ea11b0d9_4_k_cu_6c916e9d_281484cuda3std3__45__cpo6cbeginE
	.align		8
        /*0030*/ 	.dword	_ZN40_INTERNAL_ea11b0d9_4_k_cu_6c916e9d_281484cuda3std3__45__cpo4cendE
	.align		8
        /*0038*/ 	.dword	_ZN40_INTERNAL_ea11b0d9_4_k_cu_6c916e9d_281484cuda3std3__442_GLOBAL__N__ea11b0d9_4_k_cu_6c916e9d_281486ignoreE
	.align		8
        /*0040*/ 	.dword	_ZN40_INTERNAL_ea11b0d9_4_k_cu_6c916e9d_281484cuda3std3__419piecewise_constructE
	.align		8
        /*0048*/ 	.dword	_ZN40_INTERNAL_ea11b0d9_4_k_cu_6c916e9d_281484cuda3std3__48in_placeE
	.align		8
        /*0050*/ 	.dword	_ZN40_INTERNAL_ea11b0d9_4_k_cu_6c916e9d_281484cuda3std6ranges3__45__cpo4swapE
	.align		8
        /*0058*/ 	.dword	_ZN40_INTERNAL_ea11b0d9_4_k_cu_6c916e9d_281484cuda3std6ranges3__45__cpo9iter_moveE
	.align		8
        /*0060*/ 	.dword	_ZN40_INTERNAL_ea11b0d9_4_k_cu_6c916e9d_281484cute7productE
	.align		8
        /*0068*/ 	.dword	_ZN40_INTERNAL_ea11b0d9_4_k_cu_6c916e9d_281484cute1_E
	.align		8
        /*0070*/ 	.dword	$str$25
	.align		8
        /*0078*/ 	.dword	$str$26
	.align		8
        /*0080*/ 	.dword	$str$27
	.align		8
        /*0088*/ 	.dword	$str$28


//--------------------- .text._ZN7cutlass13device_kernelINS_4gemm6kernel13GemmUniversalIN4cute5tupleIJiiiiEEENS1_10collective13CollectiveMmaINS1_35MainloopSm100TmaUmmaWarpSpecializedILi4ELi2ELi4ENS5_IJNS4_1CILi4EEESB_NSA_ILi1EEEEEEEENS5_IJNSA_ILi256EEENSA_ILi64EEESG_EEEfNS5_IJlSC_lEEEfSI_NS4_8TiledMMAINS4_8MMA_AtomIJNS4_23SM100_MMA_TF32_2x1SM_SSINS_10tfloat32_tESM_fLi256ELi64ELNS4_4UMMA5MajorE0ELSO_0ELNSN_7ScaleInE0ELSP_0EEEEEENS4_6LayoutINS5_IJSC_SC_SC_EEENS5_IJNSA_ILi0EEESU_SU_EEEEENS5_IJNS4_10UnderscoreESX_SX_EEEEENS4_28SM100_TMA_2SM_LOAD_MULTICASTENS4_14ComposedLayoutINS4_7SwizzleILi3ELi4ELi3EEENS4_18smem_ptr_flag_bitsILi32EEENSS_INS5_IJNSA_ILi8EEENSA_ILi32EEEEEENS5_IJS17_SC_EEEEEEEvNS4_8identityES10_S1B_vS1C_EENS_8epilogue10collective18CollectiveEpilogueINS1E_23Sm100TmaWarpSpecializedILi4ELi2ELi16ELb1ELb0EEEJNS5_IJNSA_ILi128EEESG_SG_EEENS5_IJNSS_IS1J_SC_EENSS_INSA_ILi16EEESC_EEEEEfSI_fSI_NS1E_6fusion15FusionCallbacksIS1I_NS1P_17LinearCombinationIffffLNS_15FloatRoundStyleE2EEES1K_S1O_JEEENS4_5SM1004TMEM4LOAD26SM100_TMEM_LOAD_32dp32b16xENS4_13SM90_TMA_LOADENS11_INS12_ILi2ELi4ELi3EEES15_NSS_INS5_IJS16_S1M_EEENS5_IJS1M_SC_EEEEEEENS4_39AutoVectorizingCopyWithAssumedAlignmentILi128EEENS4_14SM90_TMA_STOREES24_S26_S26_EEEvvEEEEvNT_6ParamsE --------------------------
	.section	.text._ZN7cutlass13device_kernelINS_4gemm6kernel13GemmUniversalIN4cute5tupleIJiiiiEEENS1_10collective13CollectiveMmaINS1_35MainloopSm100TmaUmmaWarpSpecializedILi4ELi2ELi4ENS5_IJNS4_1CILi4EEESB_NSA_ILi1EEEEEEEENS5_IJNSA_ILi256EEENSA_ILi64EEESG_EEEfNS5_IJlSC_lEEEfSI_NS4_8TiledMMAINS4_8MMA_AtomIJNS4_23SM100_MMA_TF32_2x1SM_SSINS_10tfloat32_tESM_fLi256ELi64ELNS4_4UMMA5MajorE0ELSO_0ELNSN_7ScaleInE0ELSP_0EEEEEENS4_6LayoutINS5_IJSC_SC_SC_EEENS5_IJNSA_ILi0EEESU_SU_EEEEENS5_IJNS4_10UnderscoreESX_SX_EEEEENS4_28SM100_TMA_2SM_LOAD_MULTICASTENS4_14ComposedLayoutINS4_7SwizzleILi3ELi4ELi3EEENS4_18smem_ptr_flag_bitsILi32EEENSS_INS5_IJNSA_ILi8EEENSA_ILi32EEEEEENS5_IJS17_SC_EEEEEEEvNS4_8identityES10_S1B_vS1C_EENS_8epilogue10collective18CollectiveEpilogueINS1E_23Sm100TmaWarpSpecializedILi4ELi2ELi16ELb1ELb0EEEJNS5_IJNSA_ILi128EEESG_SG_EEENS5_IJNSS_IS1J_SC_EENSS_INSA_ILi16EEESC_EEEEEfSI_fSI_NS1E_6fusion15FusionCallbacksIS1I_NS1P_17LinearCombinationIffffLNS_15FloatRoundStyleE2EEES1K_S1O_JEEENS4_5SM1004TMEM4LOAD26SM100_TMEM_LOAD_32dp32b16xENS4_13SM90_TMA_LOADENS11_INS12_ILi2ELi4ELi3EEES15_NSS_INS5_IJS16_S1M_EEENS5_IJS1M_SC_EEEEEEENS4_39AutoVectorizingCopyWithAssumedAlignmentILi128EEENS4_14SM90_TMA_STOREES24_S26_S26_EEEvvEEEEvNT_6ParamsE,"ax",@progbits
	.align	128
.text._ZN7cutlass13device_kernelINS_4gemm6kernel13GemmUniversalIN4cute5tupleIJiiiiEEENS1_10collective13CollectiveMmaINS1_35MainloopSm100TmaUmmaWarpSpecializedILi4ELi2ELi4ENS5_IJNS4_1CILi4EEESB_NSA_ILi1EEEEEEEENS5_IJNSA_ILi256EEENSA_ILi64EEESG_EEEfNS5_IJlSC_lEEEfSI_NS4_8TiledMMAINS4_8MMA_AtomIJNS4_23SM100_MMA_TF32_2x1SM_SSINS_10tfloat32_tESM_fLi256ELi64ELNS4_4UMMA5MajorE0ELSO_0ELNSN_7ScaleInE0ELSP_0EEEEEENS4_6LayoutINS5_IJSC_SC_SC_EEENS5_IJNSA_ILi0EEESU_SU_EEEEENS5_IJNS4_10UnderscoreESX_SX_EEEEENS4_28SM100_TMA_2SM_LOAD_MULTICASTENS4_14ComposedLayoutINS4_7SwizzleILi3ELi4ELi3EEENS4_18smem_ptr_flag_bitsILi32EEENSS_INS5_IJNSA_ILi8EEENSA_ILi32EEEEEENS5_IJS17_SC_EEEEEEEvNS4_8identityES10_S1B_vS1C_EENS_8epilogue10collective18CollectiveEpilogueINS1E_23Sm100TmaWarpSpecializedILi4ELi2ELi16ELb1ELb0EEEJNS5_IJNSA_ILi128EEESG_SG_EEENS5_IJNSS_IS1J_SC_EENSS_INSA_ILi16EEESC_EEEEEfSI_fSI_NS1E_6fusion15FusionCallbacksIS1I_NS1P_17LinearCombinationIffffLNS_15FloatRoundStyleE2EEES1K_S1O_JEEENS4_5SM1004TMEM4LOAD26SM100_TMEM_LOAD_32dp32b16xENS4_13SM90_TMA_LOADENS11_INS12_ILi2ELi4ELi3EEES15_NSS_INS5_IJS16_S1M_EEENS5_IJS1M_SC_EEEEEEENS4_39AutoVectorizingCopyWithAssumedAlignmentILi128EEENS4_14SM90_TMA_STOREES24_S26_S26_EEEvvEEEEvNT_6ParamsE:
        .type           _ZN7cutlass13device_kernelINS_4gemm6kernel13GemmUniversalIN4cute5tupleIJiiiiEEENS1_10collective13CollectiveMmaINS1_35MainloopSm100TmaUmmaWarpSpecializedILi4ELi2ELi4ENS5_IJNS4_1CILi4EEESB_NSA_ILi1EEEEEEEENS5_IJNSA_ILi256EEENSA_ILi64EEESG_EEEfNS5_IJlSC_lEEEfSI_NS4_8TiledMMAINS4_8MMA_AtomIJNS4_23SM100_MMA_TF32_2x1SM_SSINS_10tfloat32_tESM_fLi256ELi64ELNS4_4UMMA5MajorE0ELSO_0ELNSN_7ScaleInE0ELSP_0EEEEEENS4_6LayoutINS5_IJSC_SC_SC_EEENS5_IJNSA_ILi0EEESU_SU_EEEEENS5_IJNS4_10UnderscoreESX_SX_EEEEENS4_28SM100_TMA_2SM_LOAD_MULTICASTENS4_14ComposedLayoutINS4_7SwizzleILi3ELi4ELi3EEENS4_18smem_ptr_flag_bitsILi32EEENSS_INS5_IJNSA_ILi8EEENSA_ILi32EEEEEENS5_IJS17_SC_EEEEEEEvNS4_8identityES10_S1B_vS1C_EENS_8epilogue10collective18CollectiveEpilogueINS1E_23Sm100TmaWarpSpecializedILi4ELi2ELi16ELb1ELb0EEEJNS5_IJNSA_ILi128EEESG_SG_EEENS5_IJNSS_IS1J_SC_EENSS_INSA_ILi16EEESC_EEEEEfSI_fSI_NS1E_6fusion15FusionCallbacksIS1I_NS1P_17LinearCombinationIffffLNS_15FloatRoundStyleE2EEES1K_S1O_JEEENS4_5SM1004TMEM4LOAD26SM100_TMEM_LOAD_32dp32b16xENS4_13SM90_TMA_LOADENS11_INS12_ILi2ELi4ELi3EEES15_NSS_INS5_IJS16_S1M_EEENS5_IJS1M_SC_EEEEEEENS4_39AutoVectorizingCopyWithAssumedAlignmentILi128EEENS4_14SM90_TMA_STOREES24_S26_S26_EEEvvEEEEvNT_6ParamsE,@function
        .size           _ZN7cutlass13device_kernelINS_4gemm6kernel13GemmUniversalIN4cute5tupleIJiiiiEEENS1_10collective13CollectiveMmaINS1_35MainloopSm100TmaUmmaWarpSpecializedILi4ELi2ELi4ENS5_IJNS4_1CILi4EEESB_NSA_ILi1EEEEEEEENS5_IJNSA_ILi256EEENSA_ILi64EEESG_EEEfNS5_IJlSC_lEEEfSI_NS4_8TiledMMAINS4_8MMA_AtomIJNS4_23SM100_MMA_TF32_2x1SM_SSINS_10tfloat32_tESM_fLi256ELi64ELNS4_4UMMA5MajorE0ELSO_0ELNSN_7ScaleInE0ELSP_0EEEEEENS4_6LayoutINS5_IJSC_SC_SC_EEENS5_IJNSA_ILi0EEESU_SU_EEEEENS5_IJNS4_10UnderscoreESX_SX_EEEEENS4_28SM100_TMA_2SM_LOAD_MULTICASTENS4_14ComposedLayoutINS4_7SwizzleILi3ELi4ELi3EEENS4_18smem_ptr_flag_bitsILi32EEENSS_INS5_IJNSA_ILi8EEENSA_ILi32EEEEEENS5_IJS17_SC_EEEEEEEvNS4_8identityES10_S1B_vS1C_EENS_8epilogue10collective18CollectiveEpilogueINS1E_23Sm100TmaWarpSpecializedILi4ELi2ELi16ELb1ELb0EEEJNS5_IJNSA_ILi128EEESG_SG_EEENS5_IJNSS_IS1J_SC_EENSS_INSA_ILi16EEESC_EEEEEfSI_fSI_NS1E_6fusion15FusionCallbacksIS1I_NS1P_17LinearCombinationIffffLNS_15FloatRoundStyleE2EEES1K_S1O_JEEENS4_5SM1004TMEM4LOAD26SM100_TMEM_LOAD_32dp32b16xENS4_13SM90_TMA_LOADENS11_INS12_ILi2ELi4ELi3EEES15_NSS_INS5_IJS16_S1M_EEENS5_IJS1M_SC_EEEEEEENS4_39AutoVectorizingCopyWithAssumedAlignmentILi128EEENS4_14SM90_TMA_STOREES24_S26_S26_EEEvvEEEEvNT_6ParamsE,(.L_x_201 - _ZN7cutlass13device_kernelINS_4gemm6kernel13GemmUniversalIN4cute5tupleIJiiiiEEENS1_10collective13CollectiveMmaINS1_35MainloopSm100TmaUmmaWarpSpecializedILi4ELi2ELi4ENS5_IJNS4_1CILi4EEESB_NSA_ILi1EEEEEEEENS5_IJNSA_ILi256EEENSA_ILi64EEESG_EEEfNS5_IJlSC_lEEEfSI_NS4_8TiledMMAINS4_8MMA_AtomIJNS4_23SM100_MMA_TF32_2x1SM_SSINS_10tfloat32_tESM_fLi256ELi64ELNS4_4UMMA5MajorE0ELSO_0ELNSN_7ScaleInE0ELSP_0EEEEEENS4_6LayoutINS5_IJSC_SC_SC_EEENS5_IJNSA_ILi0EEESU_SU_EEEEENS5_IJNS4_10UnderscoreESX_SX_EEEEENS4_28SM100_TMA_2SM_LOAD_MULTICASTENS4_14ComposedLayoutINS4_7SwizzleILi3ELi4ELi3EEENS4_18smem_ptr_flag_bitsILi32EEENSS_INS5_IJNSA_ILi8EEENSA_ILi32EEEEEENS5_IJS17_SC_EEEEEEEvNS4_8identityES10_S1B_vS1C_EENS_8epilogue10collective18CollectiveEpilogueINS1E_23Sm100TmaWarpSpecializedILi4ELi2ELi16ELb1ELb0EEEJNS5_IJNSA_ILi128EEESG_SG_EEENS5_IJNSS_IS1J_SC_EENSS_INSA_ILi16EEESC_EEEEEfSI_fSI_NS1E_6fusion15FusionCallbacksIS1I_NS1P_17LinearCombinationIffffLNS_15FloatRoundStyleE2EEES1K_S1O_JEEENS4_5SM1004TMEM4LOAD26SM100_TMEM_LOAD_32dp32b16xENS4_13SM90_TMA_LOADENS11_INS12_ILi2ELi4ELi3EEES15_NSS_INS5_IJS16_S1M_EEENS5_IJS1M_SC_EEEEEEENS4_39AutoVectorizingCopyWithAssumedAlignmentILi128EEENS4_14SM90_TMA_STOREES24_S26_S26_EEEvvEEEEvNT_6ParamsE)
        .other          _ZN7cutlass13device_kernelINS_4gemm6kernel13GemmUniversalIN4cute5tupleIJiiiiEEENS1_10collective13CollectiveMmaINS1_35MainloopSm100TmaUmmaWarpSpecializedILi4ELi2ELi4ENS5_IJNS4_1CILi4EEESB_NSA_ILi1EEEEEEEENS5_IJNSA_ILi256EEENSA_ILi64EEESG_EEEfNS5_IJlSC_lEEEfSI_NS4_8TiledMMAINS4_8MMA_AtomIJNS4_23SM100_MMA_TF32_2x1SM_SSINS_10tfloat32_tESM_fLi256ELi64ELNS4_4UMMA5MajorE0ELSO_0ELNSN_7ScaleInE0ELSP_0EEEEEENS4_6LayoutINS5_IJSC_SC_SC_EEENS5_IJNSA_ILi0EEESU_SU_EEEEENS5_IJNS4_10UnderscoreESX_SX_EEEEENS4_28SM100_TMA_2SM_LOAD_MULTICASTENS4_14ComposedLayoutINS4_7SwizzleILi3ELi4ELi3EEENS4_18smem_ptr_flag_bitsILi32EEENSS_INS5_IJNSA_ILi8EEENSA_ILi32EEEEEENS5_IJS17_SC_EEEEEEEvNS4_8identityES10_S1B_vS1C_EENS_8epilogue10collective18CollectiveEpilogueINS1E_23Sm100TmaWarpSpecializedILi4ELi2ELi16ELb1ELb0EEEJNS5_IJNSA_ILi128EEESG_SG_EEENS5_IJNSS_IS1J_SC_EENSS_INSA_ILi16EEESC_EEEEEfSI_fSI_NS1E_6fusion15FusionCallbacksIS1I_NS1P_17LinearCombinationIffffLNS_15FloatRoundStyleE2EEES1K_S1O_JEEENS4_5SM1004TMEM4LOAD26SM100_TMEM_LOAD_32dp32b16xENS4_13SM90_TMA_LOADENS11_INS12_ILi2ELi4ELi3EEES15_NSS_INS5_IJS16_S1M_EEENS5_IJS1M_SC_EEEEEEENS4_39AutoVectorizingCopyWithAssumedAlignmentILi128EEENS4_14SM90_TMA_STOREES24_S26_S26_EEEvvEEEEvNT_6ParamsE,@"STO_CUDA_ENTRY STV_DEFAULT"
_ZN7cutlass13device_kernelINS_4gemm6kernel13GemmUniversalIN4cute5tupleIJiiiiEEENS1_10collective13CollectiveMmaINS1_35MainloopSm100TmaUmmaWarpSpecializedILi4ELi2ELi4ENS5_IJNS4_1CILi4EEESB_NSA_ILi1EEEEEEEENS5_IJNSA_ILi256EEENSA_ILi64EEESG_EEEfNS5_IJlSC_lEEEfSI_NS4_8TiledMMAINS4_8MMA_AtomIJNS4_23SM100_MMA_TF32_2x1SM_SSINS_10tfloat32_tESM_fLi256ELi64ELNS4_4UMMA5MajorE0ELSO_0ELNSN_7ScaleInE0ELSP_0EEEEEENS4_6LayoutINS5_IJSC_SC_SC_EEENS5_IJNSA_ILi0EEESU_SU_EEEEENS5_IJNS4_10UnderscoreESX_SX_EEEEENS4_28SM100_TMA_2SM_LOAD_MULTICASTENS4_14ComposedLayoutINS4_7SwizzleILi3ELi4ELi3EEENS4_18smem_ptr_flag_bitsILi32EEENSS_INS5_IJNSA_ILi8EEENSA_ILi32EEEEEENS5_IJS17_SC_EEEEEEEvNS4_8identityES10_S1B_vS1C_EENS_8epilogue10collective18CollectiveEpilogueINS1E_23Sm100TmaWarpSpecializedILi4ELi2ELi16ELb1ELb0EEEJNS5_IJNSA_ILi128EEESG_SG_EEENS5_IJNSS_IS1J_SC_EENSS_INSA_ILi16EEESC_EEEEEfSI_fSI_NS1E_6fusion15FusionCallbacksIS1I_NS1P_17LinearCombinationIffffLNS_15FloatRoundStyleE2EEES1K_S1O_JEEENS4_5SM1004TMEM4LOAD26SM100_TMEM_LOAD_32dp32b16xENS4_13SM90_TMA_LOADENS11_INS12_ILi2ELi4ELi3EEES15_NSS_INS5_IJS16_S1M_EEENS5_IJS1M_SC_EEEEEEENS4_39AutoVectorizingCopyWithAssumedAlignmentILi128EEENS4_14SM90_TMA_STOREES24_S26_S26_EEEvvEEEEvNT_6ParamsE:
[----:B------:R-:W1:Y:S01]  /*0000*/  LDC R1, c[0x0][0x37c] ;  /* 0x0000df00ff017b82 */ /* 0x000e620000000800 */
[----:B------:R-:W2:Y:S01]  /*0010*/  S2R R68, SR_TID.X ;  /* 0x0000000000447919 */ /* 0x000ea20000002100 */
[----:B------:R-:W3:Y:S06]  /*0020*/  LDCU.64 UR8, c[0x0][0x890] ;  /* 0x00011200ff0877ac */ /* 0x000eec0008000a00 */
[----:B------:R-:W4:Y:S01]  /*0030*/  S2UR UR52, SR_CgaCtaId ;  /* 0x00000000003479c3 */ /* 0x000f220000008800 */
[----:B------:R-:W-:Y:S02]  /*0040*/  PRMT R26, RZ, 0x7610, R26 ;  /* 0x00007610ff1a7816 */ /* 0x000fe4000000001a */
[----:B------:R-:W-:-:S02]  /*0050*/  ELECT P0, URZ, PT ;  /* 0x0000000000ff782f */ /* 0x000fc40003800000 */
[----:B---3--:R-:W-:-:S04]  /*0060*/  ISETP.NE.U32.AND P1, PT, RZ, UR8, PT ;  /* 0x00000008ff007c0c */ /* 0x008fc8000bf25070 */
[----:B------:R-:W-:Y:S01]  /*0070*/  ISETP.NE.AND.EX P2, PT, RZ, UR9, PT, P1 ;  /* 0x00000009ff007c0c */ /* 0x000fe2000bf45310 */
[----:B----4-:R-:W-:Y:S02]  /*0080*/  ULOP3.LUT UR68, UR52, 0x1, URZ, 0xc0, !UPT ;  /* 0x0000000134447892 */ /* 0x010fe4000f8ec0ff */
[----:B------:R-:W-:Y:S01]  /*0090*/  ULOP3.LUT UR69, UR52, 0x1, URZ, 0x3c, !UPT ;  /* 0x0000000134457892 */ /* 0x000fe2000f8e3cff */
[----:B--2---:R-:W-:-:S05]  /*00a0*/  SHF.R.U32.HI R56, RZ, 0x5, R68 ;  /* 0x00000005ff387819 */ /* 0x004fca0000011644 */
[----:B------:R-:W2:Y:S02]  /*00b0*/  SHFL.IDX PT, R0, R56, RZ, 0x1f ;  /* 0x00001fff38007589 */ /* 0x000ea400000e0000 */
[----:B--2---:R-:W-:Y:S02]  /*00c0*/  R2UR UR21, R0 ;  /* 0x00000000001572ca */ /* 0x004fe400000e0000 */
[----:B-1----:R-:W-:Y:S05]  /*00d0*/  @P2 BRA `(.L_x_0) ;  /* 0x0000000000302947 */ /* 0x002fea0003800000 */
[----:B------:R-:W1:Y:S02]  /*00e0*/  LDCU.64 UR4, c[0x0][0x888] ;  /* 0x00011100ff0477ac */ /* 0x000e640008000a00 */
[----:B-1----:R-:W-:-:S04]  /*00f0*/  UISETP.NE.U32.AND UP0, UPT, UR4, URZ, UPT ;  /* 0x000000ff0400728c */ /* 0x002fc8000bf05070 */
[----:B------:R-:W-:-:S09]  /*0100*/  UISETP.NE.AND.EX UP0, UPT, UR5, URZ, UPT, UP0 ;  /* 0x000000ff0500728c */ /* 0x000fd2000bf05300 */
[----:B------:R-:W-:Y:S05]  /*0110*/  BRA.U !UP0, `(.L_x_1) ;  /* 0x0000000108147547 */ /* 0x000fea000b800000 */
[----:B------:R-:W1:Y:S01]  /*0120*/  LDC.64 R2, c[0x0][0x888] ;  /* 0x00022200ff027b82 */ /* 0x000e620000000a00 */
[----:B------:R-:W1:Y:S02]  /*0130*/  LDCU.64 UR4, c[0x0][0x358] ;  /* 0x00006b00ff0477ac */ /* 0x000e640008000a00 */
[----:B-1----:R1:W5:Y:S01]  /*0140*/  LDG.E R27, desc[UR4][R2.64] ;  /* 0x00000004021b7981 */ /* 0x002362000c1e1900 */
[----:B------:R-:W-:Y:S01]  /*0150*/  HFMA2 R26, -RZ, RZ, 0, 5.9604644775390625e-08 ;  /* 0x00000001ff1a7431 */ /* 0x000fe200000001ff */
[----:B------:R-:W-:Y:S05]  /*0160*/  BRA `(.L_x_0) ;  /* 0x00000000000c7947 */ /* 0x000fea0003800000 */
.L_x_1:
[----:B------:R-:W1:Y:S01]  /*0170*/  LDCU UR4, c[0x0][0x880] ;  /* 0x00011000ff0477ac */ /* 0x000e620008000800 */
[----:B------:R-:W-:Y:S01]  /*0180*/  HFMA2 R26, -RZ, RZ, 0, 5.9604644775390625e-08 ;  /* 0x00000001ff1a7431 */ /* 0x000fe200000001ff */
[----:B-1----:R-:W-:-:S07]  /*0190*/  MOV R27, UR4 ;  /* 0x00000004001b7c02 */ /* 0x002fce0008000f00 */
.L_x_0:
[----:B------:R-:W2:Y:S02]  /*01a0*/  LDCU.64 UR4, c[0x0][0x8b0] ;  /* 0x00011600ff0477ac */ /* 0x000ea40008000a00 */
[----:B--2---:R-:W-:-:S04]  /*01b0*/  UISETP.NE.U32.AND UP0, UPT, UR4, URZ, UPT ;  /* 0x000000ff0400728c */ /* 0x004fc8000bf05070 */
[----:B------:R-:W-:-:S09]  /*01c0*/  UISETP.NE.AND.EX UP0, UPT, UR5, URZ, UPT, UP0 ;  /* 0x000000ff0500728c */ /* 0x000fd2000bf05300 */
[----:B------:R-:W-:Y:S05]  /*01d0*/  BRA.U UP0, `(.L_x_2) ;  /* 0x0000000100287547 */ /* 0x000fea000b800000 */
[----:B------:R-:W2:Y:S02]  /*01e0*/  LDCU.64 UR4, c[0x0][0x8a8] ;  /* 0x00011500ff0477ac */ /* 0x000ea40008000a00 */
[----:B--2---:R-:W-:-:S04]  /*01f0*/  UISETP.NE.U32.AND UP0, UPT, UR4, URZ, UPT ;  /* 0x000000ff0400728c */ /* 0x004fc8000bf05070 */
[----:B------:R-:W-:-:S09]  /*0200*/  UISETP.NE.AND.EX UP0, UPT, UR5, URZ, UPT, UP0 ;  /* 0x000000ff0500728c */ /* 0x000fd2000bf05300 */
[----:B------:R-:W-:Y:S05]  /*0210*/  BRA.U !UP0, `(.L_x_3) ;  /* 0x0000000108107547 */ /* 0x000fea000b800000 */
[----:B------:R-:W2:Y:S01]  /*0220*/  LDC.64 R24, c[0x0][0x8a8] ;  /* 0x00022a00ff187b82 */ /* 0x000ea20000000a00 */
[----:B------:R-:W2:Y:S02]  /*0230*/  LDCU.64 UR4, c[0x0][0x358] ;  /* 0x00006b00ff0477ac */ /* 0x000ea40008000a00 */
[----:B--2---:R2:W5:Y:S01]  /*0240*/  LDG.E R24, desc[UR4][R24.64] ;  /* 0x0000000418187981 */ /* 0x004562000c1e1900 */
[----:B------:R-:W-:Y:S05]  /*0250*/  BRA `(.L_x_2) ;  /* 0x0000000000087947 */ /* 0x000fea0003800000 */
.L_x_3:
[----:B------:R-:W2:Y:S02]  /*0260*/  LDCU UR4, c[0x0][0x8a0] ;  /* 0x00011400ff0477ac */ /* 0x000ea40008000800 */
[----:B--2---:R-:W-:Y:S02]  /*0270*/  MOV R24, UR4 ;  /* 0x0000000400187c02 */ /* 0x004fe40008000f00 */
.L_x_2:
[----:B------:R-:W-:Y:S01]  /*0280*/  IMAD.U32 R0, RZ, RZ, UR21 ;  /* 0x00000015ff007e24 */ /* 0x000fe2000f8e00ff */
[----:B------:R-:W-:Y:S04]  /*0290*/  BSSY.RECONVERGENT B0, `(.L_x_4) ;  /* 0x000000c000007945 */ /* 0x000fe80003800200 */
[C---:B------:R-:W-:Y:S02]  /*02a0*/  ISETP.NE.OR P3, PT, R0.reuse, 0x1, !P0 ;  /* 0x000000010000780c */ /* 0x040fe40004765670 */
[----:B------:R-:W-:-:S11]  /*02b0*/  ISETP.NE.OR P2, PT, R0, 0x3, !P0 ;  /* 0x000000030000780c */ /* 0x000fd60004745670 */
[----:B------:R-:W-:Y:S05]  /*02c0*/  @P3 BRA `(.L_x_5) ;  /* 0x0000000000203947 */ /* 0x000fea0003800000 */
[----:B------:R-:W3:Y:S02]  /*02d0*/  LDCU.64 UR4, c[0x0][0x348] ;  /* 0x00006900ff0477ac */ /* 0x000ee40008000a00 */
[----:B---3--:R-:W-:Y:S02]  /*02e0*/  UIADD3 UR6, UP1, UPT, UR4, 0x80, URZ ;  /* 0x0000008004067890 */ /* 0x008fe4000ff3e0ff */
[----:B------:R-:W-:Y:S02]  /*02f0*/  UIADD3 UR4, UP0, UPT, UR4, 0x180, URZ ;  /* 0x0000018004047890 */ /* 0x000fe4000ff1e0ff */
[----:B------:R-:W-:Y:S02]  /*0300*/  UIADD3.X UR7, UPT, UPT, URZ, UR5, URZ, UP1, !UPT ;  /* 0x00000005ff077290 */ /* 0x000fe40008ffe4ff */
[----:B------:R-:W-:-:S07]  /*0310*/  UIADD3.X UR5, UPT, UPT, URZ, UR5, URZ, UP0, !UPT ;  /* 0x00000005ff057290 */ /* 0x000fce00087fe4ff */
[----:B------:R3:W-:Y:S02]  /*0320*/  UTMACCTL.PF [UR6] ;  /* 0x00000000060079b9 */ /* 0x0007e40008040000 */
[----:B------:R3:W-:Y:S02]  /*0330*/  UTMACCTL.PF [UR4] ;  /* 0x00000000040079b9 */ /* 0x0007e40008040000 */
[----:B---3--:R-:W-:Y:S01]  /*0340*/  NOP ;  /* 0x0000000000007918 */ /* 0x008fe20000000000 */
.L_x_5:
[----:B------:R-:W-:Y:S05]  /*0350*/  BSYNC.RECONVERGENT B0 ;  /* 0x0000000000007941 */ /* 0x000fea0003800200 */
.L_x_4:
[----:B------:R-:W-:Y:S04]  /*0360*/  BSSY.RECONVERGENT B0, `(.L_x_6) ;  /* 0x000000a000007945 */ /* 0x000fe80003800200 */
        /* <DEDUP_REMOVED lines=9> */
.L_x_7:
[----:B------:R-:W-:Y:S05]  /*0400*/  BSYNC.RECONVERGENT B0 ;  /* 0x0000000000007941 */ /* 0x000fea0003800200 */
.L_x_6:
[----:B------:R-:W3:Y:S01]  /*0410*/  LDCU.64 UR4, c[0x0][0x888] ;  /* 0x00011100ff0477ac */ /* 0x000ee20008000a00 */
[----:B------:R-:W-:Y:S01]  /*0420*/  ISETP.NE.AND.EX P1, PT, RZ, UR9, PT, P1 ;  /* 0x00000009ff007c0c */ /* 0x000fe2000bf25310 */
[----:B------:R-:W-:Y:S01]  /*0430*/  UPLOP3.LUT UP3, UPT, UPT, UPT, UPT, 0x80, 0x8 ;  /* 0x000000000008789c */ /* 0x000fe20003f6f070 */
[----:B---3--:R-:W-:-:S04]  /*0440*/  ISETP.NE.U32.AND P2, PT, RZ, UR4, PT ;  /* 0x00000004ff007c0c */ /* 0x008fc8000bf45070 */
[----:B------:R-:W-:-:S13]  /*0450*/  ISETP.NE.AND.EX P2, PT, RZ, UR5, PT, P2 ;  /* 0x00000005ff007c0c */ /* 0x000fda000bf45320 */
[----:B------:R-:W-:Y:S05]  /*0460*/  @P2 BRA P1, `(.L_x_8) ;  /* 0x0000000000282947 */ /* 0x000fea0000800000 */
[----:B------:R-:W-:Y:S01]  /*0470*/  UISETP.NE.U32.AND UP0, UPT, UR8, URZ, UPT ;  /* 0x000000ff0800728c */ /* 0x000fe2000bf05070 */
[----:B-----5:R-:W-:Y:S01]  /*0480*/  FSETP.NEU.AND P1, PT, R27, RZ, PT ;  /* 0x000000ff1b00720b */ /* 0x020fe20003f2d000 */
[----:B------:R-:W-:Y:S02]  /*0490*/  UISETP.NE.U32.AND UP2, UPT, UR4, URZ, UPT ;  /* 0x000000ff0400728c */ /* 0x000fe4000bf45070 */
[----:B------:R-:W-:Y:S02]  /*04a0*/  UISETP.NE.AND.EX UP1, UPT, UR9, URZ, UPT, UP0 ;  /* 0x000000ff0900728c */ /* 0x000fe4000bf25300 */
[----:B------:R-:W-:-:S04]  /*04b0*/  UISETP.NE.AND.EX UP0, UPT, UR5, URZ, UPT, UP2 ;  /* 0x000000ff0500728c */ /* 0x000fc8000bf05320 */
[----:B------:R-:W-:-:S04]  /*04c0*/  USEL UR4, URZ, 0xffffffff, UP0 ;  /* 0xffffffffff047887 */ /* 0x000fc80008000000 */
[----:B------:R-:W-:Y:S01]  /*04d0*/  VOTEU.ANY UP0, P1 ;  /* 0x0000000000ff7886 */ /* 0x000fe20000800100 */
[----:B------:R-:W-:-:S04]  /*04e0*/  @!UP1 USEL UR4, URZ, 0xffffffff, UP0 ;  /* 0xffffffffff049887 */ /* 0x000fc80008000000 */
[----:B------:R-:W-:-:S04]  /*04f0*/  ULOP3.LUT UR4, UR4, 0x1, URZ, 0xc0, !UPT ;  /* 0x0000000104047892 */ /* 0x000fc8000f8ec0ff */
[----:B------:R-:W-:-:S11]  /*0500*/  UISETP.NE.U32.AND UP3, UPT, UR4, 0x1, UPT ;  /* 0x000000010400788c */ /* 0x000fd6000bf65070 */
.L_x_8:
[----:B------:R-:W3:Y:S01]  /*0510*/  SHFL.IDX PT, R0, R56, RZ, 0x1f ;  /* 0x00001fff38007589 */ /* 0x000ee200000e0000 */
[----:B------:R-:W-:-:S04]  /*0520*/  UISETP.NE.AND UP0, UPT, UR21, 0x2, UPT ;  /* 0x000000021500788c */ /* 0x000fc8000bf05270 */
[----:B------:R-:W-:Y:S02]  /*0530*/  UISETP.EQ.AND UP1, UPT, UR68, URZ, !UP0 ;  /* 0x000000ff4400728c */ /* 0x000fe4000c722270 */
[----:B------:R-:W-:-:S04]  /*0540*/  USEL UR41, URZ, 0x1, UP0 ;  /* 0x00000001ff297887 */ /* 0x000fc80008000000 */
[----:B------:R-:W-:Y:S02]  /*0550*/  PLOP3.LUT P4, PT, P0, PT, UP1, 0x80, 0x8 ;  /* 0x000000000008781c */ /* 0x000fe4000078f018 */
[----:B---3--:R-:W-:-:S13]  /*0560*/  ISETP.NE.AND P1, PT, R0, RZ, PT ;  /* 0x000000ff0000720c */ /* 0x008fda0003f25270 */
[----:B------:R-:W-:Y:S05]  /*0570*/  @P1 BRA `(.L_x_9) ;  /* 0x0000000000541947 */ /* 0x000fea0003800000 */
[----:B------:R-:W-:Y:S01]  /*0580*/  UMOV UR4, 0x400 ;  /* 0x0000040000047882 */ /* 0x000fe20000000000 */
[----:B------:R-:W-:Y:S01]  /*0590*/  UMOV UR8, 0x1 ;  /* 0x0000000100087882 */ /* 0x000fe20000000000 */
[----:B------:R-:W-:Y:S01]  /*05a0*/  UMOV UR6, 0x5 ;  /* 0x0000000500067882 */ /* 0x000fe20000000000 */
[----:B------:R-:W-:Y:S02]  /*05b0*/  ULEA UR4, UR52, UR4, 0x18 ;  /* 0x0000000434047291 */ /* 0x000fe4000f8ec0ff */
[----:B------:R-:W-:-:S04]  /*05c0*/  UIADD3 UR8, UPT, UPT, -UR8, 0x100000, URZ ;  /* 0x0010000008087890 */ /* 0x000fc8000fffe1ff */
[----:B------:R-:W-:Y:S02]  /*05d0*/  USHF.L.U32 UR9, UR8, 0xb, URZ ;  /* 0x0000000b08097899 */ /* 0x000fe400080006ff */
[----:B------:R-:W-:Y:S02]  /*05e0*/  USHF.L.U32 UR8, UR8, 0x1, URZ ;  /* 0x0000000108087899 */ /* 0x000fe400080006ff */
[----:B------:R-:W-:-:S04]  /*05f0*/  UIADD3 UR6, UPT, UPT, -UR6, 0x100000, URZ ;  /* 0x0010000006067890 */ /* 0x000fc8000fffe1ff */
[----:B------:R-:W-:Y:S02]  /*0600*/  USHF.L.U32 UR7, UR6, 0xb, URZ ;  /* 0x0000000b06077899 */ /* 0x000fe400080006ff */
[----:B------:R-:W-:Y:S01]  /*0610*/  USHF.L.U32 UR6, UR6, 0x1, URZ ;  /* 0x0000000106067899 */ /* 0x000fe200080006ff */
[----:B------:R-:W-:Y:S01]  /*0620*/  ELECT P1, URZ, PT ;  /* 0x0000000000ff782f */ /* 0x000fe20003820000 */
[----:B------:R-:W3:Y:S02]  /*0630*/  FENCE.VIEW.ASYNC.S ;  /* 0x00000000000073c6 */ /* 0x000ee40000000000 */
[----:B---3--:R3:W4:Y:S08]  /*0640*/  SYNCS.EXCH.64 URZ, [UR4], UR8 ;  /* 0x0000000804ff75b2 */ /* 0x0087300008000100 */
[----:B------:R3:W1:Y:S01]  /*0650*/  SYNCS.EXCH.64 URZ, [UR4+0x20], UR6 ;  /* 0x0000200604ff75b2 */ /* 0x0006620008000100 */
[----:B------:R3:W1:Y:S01]  /*0660*/  SYNCS.EXCH.64 URZ, [UR4+0x8], UR8 ;  /* 0x0000080804ff75b2 */ /* 0x0006620008000100 */
[----:B------:R3:W1:Y:S01]  /*0670*/  SYNCS.EXCH.64 URZ, [UR4+0x28], UR6 ;  /* 0x0000280604ff75b2 */ /* 0x0006620008000100 */
[----:B------:R3:W1:Y:S01]  /*0680*/  SYNCS.EXCH.64 URZ, [UR4+0x10], UR8 ;  /* 0x0000100804ff75b2 */ /* 0x0006620008000100 */
[----:B------:R3:W1:Y:S01]  /*0690*/  SYNCS.EXCH.64 URZ, [UR4+0x30], UR6 ;  /* 0x0000300604ff75b2 */ /* 0x0006620008000100 */
[----:B------:R3:W1:Y:S01]  /*06a0*/  SYNCS.EXCH.64 URZ, [UR4+0x18], UR8 ;  /* 0x0000180804ff75b2 */ /* 0x0006620008000100 */
[----:B------:R3:W1:Y:S01]  /*06b0*/  SYNCS.EXCH.64 URZ, [UR4+0x38], UR6 ;  /* 0x0000380604ff75b2 */ /* 0x0006620008000100 */
[----:B------:R-:W-:Y:S01]  /*06c0*/  NOP ;  /* 0x0000000000007918 */ /* 0x000fe20000000000 */
.L_x_9:
[----:B------:R-:W2:Y:S01]  /*06d0*/  SHFL.IDX PT, R0, R56, RZ, 0x1f ;  /* 0x00001fff38007589 */ /* 0x000ea200000e0000 */
[----:B------:R-:W-:Y:S01]  /*06e0*/  NOP ;  /* 0x0000000000007918 */ /* 0x000fe20000000000 */
[----:B--2---:R-:W-:-:S13]  /*06f0*/  ISETP.NE.AND P1, PT, R0, 0x1, PT ;  /* 0x000000010000780c */ /* 0x004fda0003f25270 */
[----:B------:R-:W-:Y:S05]  /*0700*/  @P1 BRA `(.L_x_10) ;  /* 0x0000000000541947 */ /* 0x000fea0003800000 */
[----:B---3--:R-:W-:Y:S01]  /*0710*/  UMOV UR4, 0x400 ;  /* 0x0000040000047882 */ /* 0x008fe20000000000 */
        /* <DEDUP_REMOVED lines=10> */
[----:B------:R-:W2:Y:S02]  /*07c0*/  FENCE.VIEW.ASYNC.S ;  /* 0x00000000000073c6 */ /* 0x000ea40000000000 */
[----:B--2---:R2:W3:Y:S08]  /*07d0*/  SYNCS.EXCH.64 URZ, [UR4+0x40], UR8 ;  /* 0x0000400804ff75b2 */ /* 0x0044f00008000100 */
        /* <DEDUP_REMOVED lines=8> */
.L_x_10:
[----:B------:R-:W4:Y:S01]  /*0860*/  SHFL.IDX PT, R0, R56, RZ, 0x1f ;  /* 0x00001fff38007589 */ /* 0x000f2200000e0000 */
[----:B------:R-:W-:Y:S01]  /*0870*/  NOP ;  /* 0x0000000000007918 */ /* 0x000fe20000000000 */
[----:B----4-:R-:W-:-:S13]  /*0880*/  ISETP.NE.AND P1, PT, R0, 0x3, PT ;  /* 0x000000030000780c */ /* 0x010fda0003f25270 */
[----:B------:R-:W-:Y:S05]  /*0890*/  @P1 BRA `(.L_x_11) ;  /* 0x00000000002c1947 */ /* 0x000fea0003800000 */
[----:B--23--:R-:W-:Y:S01]  /*08a0*/  UMOV UR6, 0x400 ;  /* 0x0000040000067882 */ /* 0x00cfe20000000000 */
[----:B------:R-:W-:Y:S01]  /*08b0*/  UMOV UR4, 0x20 ;  /* 0x0000002000047882 */ /* 0x000fe20000000000 */
[----:B------:R-:W-:Y:S02]  /*08c0*/  ULEA UR6, UR52, UR6, 0x18 ;  /* 0x0000000634067291 */ /* 0x000fe4000f8ec0ff */
[----:B------:R-:W-:-:S04]  /*08d0*/  UIADD3 UR4, UPT, UPT, -UR4, 0x100000, URZ ;  /* 0x0010000004047890 */ /* 0x000fc8000fffe1ff */
[----:B------:R-:W-:Y:S02]  /*08e0*/  USHF.L.U32 UR5, UR4, 0xb, URZ ;  /* 0x0000000b04057899 */ /* 0x000fe400080006ff */
[----:B------:R-:W-:Y:S01]  /*08f0*/  USHF.L.U32 UR4, UR4, 0x1, URZ ;  /* 0x0000000104047899 */ /* 0x000fe200080006ff */
[----:B------:R-:W-:Y:S01]  /*0900*/  ELECT P1, URZ, PT ;  /* 0x0000000000ff782f */ /* 0x000fe20003820000 */
[----:B------:R-:W2:Y:S10]  /*0910*/  FENCE.VIEW.ASYNC.S ;  /* 0x00000000000073c6 */ /* 0x000eb40000000000 */
[----:B--2---:R4:W2:Y:S01]  /*0920*/  SYNCS.EXCH.64 URZ, [UR6+0x80], UR4 ;  /* 0x0000800406ff75b2 */ /* 0x0048a20008000100 */
[----:B------:R4:W3:Y:S02]  /*0930*/  SYNCS.EXCH.64 URZ, [UR6+0x88], UR4 ;  /* 0x0000880406ff75b2 */ /* 0x0008e40008000100 */
[----:B----4-:R-:W-:Y:S01]  /*0940*/  NOP ;  /* 0x0000000000007918 */ /* 0x010fe20000000000 */
.L_x_11:
[----:B------:R-:W4:Y:S01]  /*0950*/  SHFL.IDX PT, R0, R56, RZ, 0x1f ;  /* 0x00001fff38007589 */ /* 0x000f2200000e0000 */
[----:B------:R-:W-:Y:S01]  /*0960*/  NOP ;  /* 0x0000000000007918 */ /* 0x000fe20000000000 */
[----:B----4-:R-:W-:-:S13]  /*0970*/  ISETP.NE.AND P1, PT, R0, 0x4, PT ;  /* 0x000000040000780c */ /* 0x010fda0003f25270 */
[----:B------:R-:W-:Y:S05]  /*0980*/  @P1 BRA `(.L_x_12) ;  /* 0x0000000000481947 */ /* 0x000fea0003800000 */
[----:B--23--:R-:W-:Y:S01]  /*0990*/  UMOV UR4, 0xe20 ;  /* 0x00000e2000047882 */ /* 0x00cfe20000000000 */
[----:B------:R-:W-:Y:S01]  /*09a0*/  UMOV UR6, 0x400 ;  /* 0x0000040000067882 */ /* 0x000fe20000000000 */
[----:B------:R-:W-:Y:S01]  /*09b0*/  USEL UR4, UR4, 0xc20, UP3 ;  /* 0x00000c2004047887 */ /* 0x000fe20009800000 */
        /* <DEDUP_REMOVED lines=10> */
[----:B--2---:R4:W2:Y:S08]  /*0a60*/  SYNCS.EXCH.64 URZ, [UR6+0x90], UR8 ;  /* 0x0000900806ff75b2 */ /* 0x0048b00008000100 */
[----:B------:R4:W3:Y:S01]  /*0a70*/  SYNCS.EXCH.64 URZ, [UR6+0xa0], UR4 ;  /* 0x0000a00406ff75b2 */ /* 0x0008e20008000100 */
[----:B------:R4:W1:Y:S01]  /*0a80*/  SYNCS.EXCH.64 URZ, [UR6+0x98], UR8 ;  /* 0x0000980806ff75b2 */ /* 0x0008620008000100 */
[----:B------:R4:W1:Y:S02]  /*0a90*/  SYNCS.EXCH.64 URZ, [UR6+0xa8], UR4 ;  /* 0x0000a80406ff75b2 */ /* 0x0008640008000100 */
[----:B----4-:R-:W-:Y:S01]  /*0aa0*/  NOP ;  /* 0x0000000000007918 */ /* 0x010fe20000000000 */
.L_x_12:
[----:B------:R-:W4:Y:S01]  /*0ab0*/  SHFL.IDX PT, R0, R56, RZ, 0x1f ;  /* 0x00001fff38007589 */ /* 0x000f2200000e0000 */
[----:B------:R-:W-:Y:S01]  /*0ac0*/  NOP ;  /* 0x0000000000007918 */ /* 0x000fe20000000000 */
[----:B----4-:R-:W-:-:S13]  /*0ad0*/  ISETP.NE.AND P1, PT, R0, 0x5, PT ;  /* 0x000000050000780c */ /* 0x010fda0003f25270 */
[----:B------:R-:W-:Y:S05]  /*0ae0*/  @P1 BRA `(.L_x_13) ;  /* 0x0000000000541947 */ /* 0x000fea0003800000 */
[----:B--23--:R-:W-:Y:S01]  /*0af0*/  UMOV UR4, 0x400 ;  /* 0x0000040000047882 */ /* 0x00cfe20000000000 */
        /* <DEDUP_REMOVED lines=14> */
[----:B------:R4:W1:Y:S01]  /*0be0*/  SYNCS.EXCH.64 URZ, [UR4+0xd8], UR8 ;  /* 0x0000d80804ff75b2 */ /* 0x0008620008000100 */
[----:B------:R4:W1:Y:S01]  /*0bf0*/  SYNCS.EXCH.64 URZ, [UR4+0xc0], UR6 ;  /* 0x0000c00604ff75b2 */ /* 0x0008620008000100 */
[----:B------:R4:W1:Y:S01]  /*0c00*/  SYNCS.EXCH.64 URZ, [UR4+0xe0], UR8 ;  /* 0x0000e00804ff75b2 */ /* 0x0008620008000100 */
[----:B------:R4:W1:Y:S01]  /*0c10*/  SYNCS.EXCH.64 URZ, [UR4+0xc8], UR6 ;  /* 0x0000c80604ff75b2 */ /* 0x0008620008000100 */
[----:B------:R4:W1:Y:S02]  /*0c20*/  SYNCS.EXCH.64 URZ, [UR4+0xe8], UR8 ;  /* 0x0000e80804ff75b2 */ /* 0x0008640008000100 */
[----:B----4-:R-:W-:Y:S01]  /*0c30*/  NOP ;  /* 0x0000000000007918 */ /* 0x010fe20000000000 */
.L_x_13:
[----:B------:R-:W4:Y:S01]  /*0c40*/  SHFL.IDX PT, R0, R56, RZ, 0x1f ;  /* 0x00001fff38007589 */ /* 0x000f2200000e0000 */
[----:B------:R-:W-:Y:S01]  /*0c50*/  ISETP.NE.OR P0, PT, RZ, UR21, !P0 ;  /* 0x00000015ff007c0c */ /* 0x000fe2000c705670 */
        /* <DEDUP_REMOVED lines=12> */
[----:B------:R4:W3:Y:S01]  /*0d20*/  SYNCS.EXCH.64 URZ, [UR4+0x100], UR6 ;  /* 0x0001000604ff75b2 */ /* 0x0008e20008000100 */
[----:B------:R4:W1:Y:S01]  /*0d30*/  SYNCS.EXCH.64 URZ, [UR4+0xf8], UR6 ;  /* 0x0000f80604ff75b2 */ /* 0x0008620008000100 */
[----:B------:R4:W1:Y:S02]  /*0d40*/  SYNCS.EXCH.64 URZ, [UR4+0x108], UR6 ;  /* 0x0001080604ff75b2 */ /* 0x0008640008000100 */
[----:B----4-:R-:W-:Y:S01]  /*0d50*/  NOP ;  /* 0x0000000000007918 */ /* 0x010fe20000000000 */
.L_x_14:
[----:B------:R-:W-:Y:S01]  /*0d60*/  VOTEU.ALL UP0, P0 ;  /* 0x0000000000ff7886 */ /* 0x000fe20000000000 */
[----:B--23--:R-:W-:Y:S01]  /*0d70*/  UMOV UR4, 0x20 ;  /* 0x0000002000047882 */ /* 0x00cfe20000000000 */
[----:B------:R-:W2:Y:S01]  /*0d80*/  LDCU UR28, c[0x0][0x36c] ;  /* 0x00006d80ff1c77ac */ /* 0x000ea20008000800 */
[----:B------:R-:W-:Y:S01]  /*0d90*/  NOP ;  /* 0x0000000000007918 */ /* 0x000fe20000000000 */
[----:B------:R-:W-:Y:S01]  /*0da0*/  LOP3.LUT R0, R68, 0x1f, RZ, 0xc0, !PT ;  /* 0x0000001f44007812 */ /* 0x000fe200078ec0ff */
[----:B------:R-:W-:Y:S01]  /*0db0*/  @!UP0 UMOV UR6, 0x400 ;  /* 0x0000040000068882 */ /* 0x000fe20000000000 */
[----:B------:R-:W-:-:S04]  /*0dc0*/  @!UP0 UIADD3 UR4, UPT, UPT, -UR4, 0x100000, URZ ;  /* 0x0010000004048890 */ /* 0x000fc8000fffe1ff */
[----:B------:R-:W-:Y:S02]  /*0dd0*/  @!UP0 USHF.L.U32 UR5, UR4, 0xb, URZ ;  /* 0x0000000b04058899 */ /* 0x000fe400080006ff */
[----:B------:R-:W-:Y:S02]  /*0de0*/  @!UP0 USHF.L.U32 UR4, UR4, 0x1, URZ ;  /* 0x0000000104048899 */ /* 0x000fe400080006ff */
[----:B------:R-:W-:Y:S01]  /*0df0*/  @!UP0 ULEA UR6, UR52, UR6, 0x18 ;  /* 0x0000000634068291 */ /* 0x000fe2000f8ec0ff */
[----:B------:R-:W-:Y:S01]  /*0e00*/  VOTEU.ALL UP0, P0 ;  /* 0x0000000000ff7886 */ /* 0x000fe20000000000 */
[----:B------:R-:W-:Y:S02]  /*0e10*/  UISETP.NE.AND UP4, UPT, UR21, URZ, UPT ;  /* 0x000000ff1500728c */ /* 0x000fe4000bf85270 */
[----:B--2---:R-:W-:Y:S01]  /*0e20*/  UISETP.EQ.U32.AND UP1, UPT, UR28, 0x1, UPT ;  /* 0x000000011c00788c */ /* 0x004fe2000bf22070 */
[----:B------:R-:W2:Y:S07]  /*0e30*/  FENCE.VIEW.ASYNC.S ;  /* 0x00000000000073c6 */ /* 0x000eae0000000000 */
[----:B--2---:R2:W3:Y:S01]  /*0e40*/  @!UP0 SYNCS.EXCH.64 URZ, [UR6+0x110], UR4 ;  /* 0x0001100406ff85b2 */ /* 0x0044e20008000100 */
[----:B------:R-:W-:Y:S05]  /*0e50*/  BRA.U !UP1, `(.L_x_15) ;  /* 0x0000000109087547 */ /* 0x000fea000b800000 */
[----:B-1-3--:R-:W-:Y:S01]  /*0e60*/  UCGABAR_ARV ;  /* 0x00000000000079c7 */ /* 0x00afe20008000000 */
[----:B------:R-:W-:Y:S05]  /*0e70*/  BRA `(.L_x_16) ;  /* 0x0000000000047947 */ /* 0x000fea0003800000 */
.L_x_15:
[----:B-1-3--:R-:W-:Y:S01]  /*0e80*/  NOP ;  /* 0x0000000000007918 */ /* 0x00afe20000000000 */
.L_x_16:
[----:B------:R-:W1:Y:S01]  /*0e90*/  S2UR UR8, SR_CTAID.Y ;  /* 0x00000000000879c3 */ /* 0x000e620000002600 */
[----:B------:R-:W-:-:S05]  /*0ea0*/  CS2R.32 R57, SR_CgaSize ;  /* 0x0000000000397805 */ /* 0x000fca0000008a00 */
[----:B------:R-:W-:-:S05]  /*0eb0*/  IMAD R57, R57, -0xa0, RZ ;  /* 0xffffff6039397824 */ /* 0x000fca00078e02ff */
[----:B------:R-:W-:-:S14]  /*0ec0*/  R2UR UR9, R57 ;  /* 0x00000000390972ca */ /* 0x000fdc00000e0000 */
[----:B------:R-:W3:Y:S01]  /*0ed0*/  LDCU UR9, c[0x0][UR9+0x2b4] ;  /* 0x00005680090977ac */ /* 0x000ee20008000800 */
[----:B------:R-:W-:-:S05]  /*0ee0*/  CS2R.32 R57, SR_CgaSize ;  /* 0x0000000000397805 */ /* 0x000fca0000008a00 */
[----:B------:R-:W-:-:S05]  /*0ef0*/  IMAD R57, R57, -0xa0, RZ ;  /* 0xffffff6039397824 */ /* 0x000fca00078e02ff */
[----:B------:R-:W-:-:S14]  /*0f00*/  R2UR UR10, R57 ;  /* 0x00000000390a72ca */ /* 0x000fdc00000e0000 */
[----:B------:R-:W4:Y:S01]  /*0f10*/  LDCU UR10, c[0x0][UR10+0x2b0] ;  /* 0x000056000a0a77ac */ /* 0x000f220008000800 */
[----:B------:R-:W4:Y:S01]  /*0f20*/  S2UR UR25, SR_CTAID.X ;  /* 0x00000000001979c3 */ /* 0x000f220000002500 */
[----:B------:R-:W-:Y:S02]  /*0f30*/  USHF.R.U32.HI UR7, URZ, 0x1, UR52 ;  /* 0x00000001ff077899 */ /* 0x000fe40008011634 */
[----:B--2---:R-:W-:Y:S02]  /*0f40*/  ULOP3.LUT UR4, UR68, 0xc, UR52, 0xf8, !UPT ;  /* 0x0000000c44047892 */ /* 0x004fe4000f8ef834 */
[----:B------:R-:W-:Y:S02]  /*0f50*/  ULOP3.LUT UR57, UR7, 0x1, URZ, 0xc0, !UPT ;  /* 0x0000000107397892 */ /* 0x000fe4000f8ec0ff */
[----:B------:R-:W-:Y:S01]  /*0f60*/  UISETP.GT.U32.AND UP0, UPT, UR4, 0xffff, UPT ;  /* 0x0000ffff0400788c */ /* 0x000fe2000bf04070 */
[----:B------:R-:W2:Y:S01]  /*0f70*/  S2UR UR36, SR_CTAID.Z ;  /* 0x00000000002479c3 */ /* 0x000ea20000002700 */
[----:B------:R-:W-:-:S02]  /*0f80*/  USHF.R.U32.HI UR6, URZ, 0x2, UR52 ;  /* 0x00000002ff067899 */ /* 0x000fc40008011634 */
[----:B------:R-:W-:Y:S02]  /*0f90*/  USEL UR4, UR4, 0xffff, !UP0 ;  /* 0x0000ffff04047887 */ /* 0x000fe4000c000000 */
[----:B------:R-:W-:Y:S01]  /*0fa0*/  ULOP3.LUT UR5, UR52, 0x3, URZ, 0xc0, !UPT ;  /* 0x0000000334057892 */ /* 0x000fe2000f8ec0ff */
[----:B------:R-:W-:-:S05]  /*0fb0*/  CS2R.32 R57, SR_CgaSize ;  /* 0x0000000000397805 */ /* 0x000fca0000008a00 */
[----:B------:R-:W-:-:S05]  /*0fc0*/  IMAD R57, R57, -0xa0, RZ ;  /* 0xffffff6039397824 */ /* 0x000fca00078e02ff */
[----:B------:R-:W-:-:S14]  /*0fd0*/  R2UR UR63, R57 ;  /* 0x00000000393f72ca */ /* 0x000fdc00000e0000 */
[----:B------:R-:W2:Y:S01]  /*0fe0*/  LDCU UR63, c[0x0][UR63+0x2a0] ;  /* 0x000054003f3f77ac */ /* 0x000ea20008000800 */
[----:B-1----:R-:W-:Y:S01]  /*0ff0*/  I2FP.F32.U32 R2, UR8 ;  /* 0x0000000800027c45 */ /* 0x002fe20008201000 */
[----:B------:R-:W1:Y:S04]  /*1000*/  LDCU UR24, c[0x0][0xb24] ;  /* 0x00016480ff1877ac */ /* 0x000e680008000800 */
[----:B---3--:R-:W-:Y:S01]  /*1010*/  FMUL R2, R2, UR9 ;  /* 0x0000000902027c20 */ /* 0x008fe20008400000 */
[----:B------:R-:W-:-:S05]  /*1020*/  CS2R.32 R57, SR_CgaSize ;  /* 0x0000000000397805 */ /* 0x000fca0000008a00 */
[----:B------:R-:W-:-:S05]  /*1030*/  IMAD R57, R57, -0xa0, RZ ;  /* 0xffffff6039397824 */ /* 0x000fca00078e02ff */
[----:B------:R-:W-:-:S14]  /*1040*/  R2UR UR9, R57 ;  /* 0x00000000390972ca */ /* 0x000fdc00000e0000 */
[----:B------:R-:W3:Y:S01]  /*1050*/  LDCU UR9, c[0x0][UR9+0x2a4] ;  /* 0x00005480090977ac */ /* 0x000ee20008000800 */
[----:B----4-:R-:W-:Y:S01]  /*1060*/  I2FP.F32.U32 R3, UR25 ;  /* 0x0000001900037c45 */ /* 0x010fe20008201000 */
[----:B------:R-:W4:Y:S01]  /*1070*/  F2I.U32.TRUNC.NTZ R2, R2 ;  /* 0x0000000200027305 */ /* 0x000f22000020f000 */
[----:B------:R-:W-:-:S03]  /*1080*/  ULOP3.LUT UR55, UR6, 0x3, URZ, 0xc0, !UPT ;  /* 0x0000000306377892 */ /* 0x000fc6000f8ec0ff */
[----:B------:R-:W-:Y:S01]  /*1090*/  FMUL R3, R3, UR10 ;  /* 0x0000000a03037c20 */ /* 0x000fe20008400000 */
[----:B------:R-:W-:Y:S02]  /*10a0*/  ULOP3.LUT UR4, UR4, 0xffff, URZ, 0xc0, !UPT ;  /* 0x0000ffff04047892 */ /* 0x000fe4000f8ec0ff */
[----:B------:R-:W-:Y:S01]  /*10b0*/  UISETP.GT.U32.AND UP1, UPT, UR5, 0xffff, UPT ;  /* 0x0000ffff0500788c */ /* 0x000fe2000bf24070 */
[----:B------:R-:W-:Y:S02]  /*10c0*/  UMOV UR31, 0x5 ;  /* 0x00000005001f7882 */ /* 0x000fe40000000000 */
[----:B------:R-:W2:Y:S01]  /*10d0*/  F2I.U32.TRUNC.NTZ R3, R3 ;  /* 0x0000000300037305 */ /* 0x000ea2000020f000 */
[----:B------:R-:W-:Y:S02]  /*10e0*/  USHF.L.U32 UR31, UR31, UR4, URZ ;  /* 0x000000041f1f7299 */ /* 0x000fe400080006ff */
[----:B------:R-:W-:Y:S01]  /*10f0*/  USEL UR5, UR5, 0xffff, !UP1 ;  /* 0x0000ffff05057887 */ /* 0x000fe2000c800000 */
[----:B------:R-:W-:Y:S01]  /*1100*/  UMOV UR37, 0x1111 ;  /* 0x0000111100257882 */ /* 0x000fe20000000000 */
[----:B------:R-:W-:Y:S01]  /*1110*/  USHF.L.U32 UR38, UR52, 0x8, URZ ;  /* 0x0000000834267899 */ /* 0x000fe200080006ff */
[----:B----4-:R-:W-:Y:S01]  /*1120*/  R2UR UR7, R2 ;  /* 0x00000000020772ca */ /* 0x010fe200000e0000 */
[----:B------:R-:W-:Y:S01]  /*1130*/  ULOP3.LUT UR5, UR5, 0xffff, URZ, 0xc0, !UPT ;  /* 0x0000ffff05057892 */ /* 0x000fe2000f8ec0ff */
[----:B------:R-:W-:Y:S01]  /*1140*/  PRMT R2, RZ, 0x7610, R2 ;  /* 0x00007610ff027816 */ /* 0x000fe20000000002 */
[----:B------:R-:W4:Y:S02]  /*1150*/  LDCU UR42, c[0x0][0xb24] ;  /* 0x00016480ff2a77ac */ /* 0x000f240008000800 */
[----:B------:R-:W-:Y:S01]  /*1160*/  USHF.L.U32 UR37, UR37, UR5, URZ ;  /* 0x0000000525257299 */ /* 0x000fe200080006ff */
[----:B--2---:R-:W-:Y:S01]  /*1170*/  R2UR UR6, R3 ;  /* 0x00000000030672ca */ /* 0x004fe200000e0000 */
[----:B------:R-:W2:Y:S01]  /*1180*/  LDCU UR27, c[0x0][0xb30] ;  /* 0x00016600ff1b77ac */ /* 0x000ea20008000800 */
[----:B------:R-:W-:-:S05]  /*1190*/  PRMT R3, RZ, 0x7610, R3 ;  /* 0x00007610ff037816 */ /* 0x000fca0000000003 */
[----:B------:R-:W-:Y:S02]  /*11a0*/  UIADD3 UR4, UPT, UPT, -UR7, URZ, URZ ;  /* 0x000000ff07047290 */ /* 0x000fe4000fffe1ff */
[----:B------:R-:W-:Y:S02]  /*11b0*/  UISETP.NE.AND UP5, UPT, UR21, 0x2, UPT ;  /* 0x000000021500788c */ /* 0x000fe4000bfa5270 */
[----:B---3--:R-:W-:Y:S02]  /*11c0*/  UIMAD UR4, UR9, UR4, UR8 ;  /* 0x00000004090472a4 */ /* 0x008fe4000f8e0208 */
[----:B------:R-:W-:Y:S02]  /*11d0*/  ULOP3.LUT UR40, UR38, 0x200, URZ, 0xc0, !UPT ;  /* 0x0000020026287892 */ /* 0x000fe4000f8ec0ff */
[----:B------:R-:W-:Y:S02]  /*11e0*/  UIADD3 UR5, UPT, UPT, -UR6, URZ, URZ ;  /* 0x000000ff06057290 */ /* 0x000fe4000fffe1ff */
[----:B------:R-:W-:Y:S01]  /*11f0*/  IMAD.U32 R57, RZ, RZ, UR4 ;  /* 0x00000004ff397e24 */ /* 0x000fe2000f8e00ff */
[----:B-1----:R-:W-:Y:S01]  /*1200*/  UISETP.GE.AND UP6, UPT, UR24, 0x1, UPT ;  /* 0x000000011800788c */ /* 0x002fe2000bfc6270 */
[----:B------:R-:W-:Y:S01]  /*1210*/  UMOV UR20, UR8 ;  /* 0x0000000800147c82 */ /* 0x000fe20008000000 */
[----:B------:R-:W-:Y:S01]  /*1220*/  UMOV UR16, UR25 ;  /* 0x0000001900107c82 */ /* 0x000fe20008000000 */
[----:B------:R-:W-:Y:S01]  /*1230*/  UIMAD UR63, UR63, UR5, UR25 ;  /* 0x000000053f3f72a4 */ /* 0x000fe2000f8e0219 */
[----:B--2-4-:R-:W-:Y:S11]  /*1240*/  BRA.U UP4, `(.L_x_17) ;  /* 0x0000000104b07547 */ /* 0x014ff6000b800000 */
[----:B------:R-:W-:Y:S01]  /*1250*/  R2UR UR18, R57 ;  /* 0x00000000391272ca */ /* 0x000fe200000e0000 */
[----:B------:R-:W-:-:S12]  /*1260*/  ULOP3.LUT UR4, UR63, 0x2, URZ, 0x3c, !UPT ;  /* 0x000000023f047892 */ /* 0x000fd8000f8e3cff */
[----:B------:R-:W-:Y:S02]  /*1270*/  UISETP.NE.AND UP0, UPT, UR18, URZ, UPT ;  /* 0x000000ff1200728c */ /* 0x000fe4000bf05270 */
[----:B------:R-:W-:Y:S02]  /*1280*/  UISETP.NE.AND UP2, UPT, UR18, 0x1, UPT ;  /* 0x000000011200788c */ /* 0x000fe4000bf45270 */
[----:B------:R-:W-:Y:S02]  /*1290*/  UISETP.GT.U32.AND UP1, UPT, UR63, 0x1, UP0 ;  /* 0x000000013f00788c */ /* 0x000fe40008724070 */
[----:B------:R-:W-:Y:S02]  /*12a0*/  UISETP.GT.U32.AND UP0, UPT, UR4, 0x1, UP0 ;  /* 0x000000010400788c */ /* 0x000fe40008704070 */
[----:B------:R-:W-:Y:S02]  /*12b0*/  USEL UR7, URZ, 0x1, UP1 ;  /* 0x00000001ff077887 */ /* 0x000fe40008800000 */
[----:B------:R-:W-:-:S02]  /*12c0*/  USEL UR8, URZ, 0x2, UP1 ;  /* 0x00000002ff087887 */ /* 0x000fc40008800000 */
[----:B------:R-:W-:Y:S02]  /*12d0*/  UISETP.GT.U32.AND UP1, UPT, UR63, 0x1, UP2 ;  /* 0x000000013f00788c */ /* 0x000fe40009724070 */
[----:B------:R-:W-:Y:S02]  /*12e0*/  USEL UR12, URZ, 0x4, UP0 ;  /* 0x00000004ff0c7887 */ /* 0x000fe40008000000 */
[----:B------:R-:W-:Y:S02]  /*12f0*/  USEL UR15, URZ, 0x8, UP0 ;  /* 0x00000008ff0f7887 */ /* 0x000fe40008000000 */
[----:B------:R-:W-:Y:S02]  /*1300*/  UISETP.GT.U32.AND UP0, UPT, UR4, 0x1, UP2 ;  /* 0x000000010400788c */ /* 0x000fe40009704070 */
[----:B------:R-:W-:Y:S02]  /*1310*/  USEL UR6, URZ, 0x10, UP1 ;  /* 0x00000010ff067887 */ /* 0x000fe40008800000 */
[----:B------:R-:W-:-:S02]  /*1320*/  USEL UR11, URZ, 0x20, UP1 ;  /* 0x00000020ff0b7887 */ /* 0x000fc40008800000 */
[----:B------:R-:W-:Y:S02]  /*1330*/  UISETP.NE.AND UP1, UPT, UR18, 0x2, UPT ;  /* 0x000000021200788c */ /* 0x000fe4000bf25270 */
[----:B------:R-:W-:Y:S02]  /*1340*/  USEL UR14, URZ, 0x40, UP0 ;  /* 0x00000040ff0e7887 */ /* 0x000fe40008000000 */
[----:B------:R-:W-:Y:S02]  /*1350*/  USEL UR17, URZ, 0x80, UP0 ;  /* 0x00000080ff117887 */ /* 0x000fe40008000000 */
[----:B------:R-:W-:Y:S02]  /*1360*/  UISETP.GT.U32.AND UP0, UPT, UR63, 0x1, UP1 ;  /* 0x000000013f00788c */ /* 0x000fe40008f04070 */
[----:B------:R-:W-:Y:S02]  /*1370*/  UISETP.NE.AND UP2, UPT, UR18, 0x3, UPT ;  /* 0x000000031200788c */ /* 0x000fe4000bf45270 */
[----:B------:R-:W-:-:S02]  /*1380*/  USEL UR5, URZ, 0x100, UP0 ;  /* 0x00000100ff057887 */ /* 0x000fc40008000000 */
[----:B------:R-:W-:Y:S02]  /*1390*/  USEL UR10, URZ, 0x200, UP0 ;  /* 0x00000200ff0a7887 */ /* 0x000fe40008000000 */
[----:B------:R-:W-:Y:S02]  /*13a0*/  UISETP.GT.U32.AND UP0, UPT, UR63, 0x1, UP2 ;  /* 0x000000013f00788c */ /* 0x000fe40009704070 */
[----:B------:R-:W-:Y:S02]  /*13b0*/  UIADD3 UR5, UPT, UPT, UR5, UR6, UR7 ;  /* 0x0000000605057290 */ /* 0x000fe4000fffe007 */
[----:B------:R-:W-:Y:S02]  /*13c0*/  USEL UR9, URZ, 0x1000, UP0 ;  /* 0x00001000ff097887 */ /* 0x000fe40008000000 */
[----:B------:R-:W-:Y:S02]  /*13d0*/  USEL UR13, URZ, 0x2000, UP0 ;  /* 0x00002000ff0d7887 */ /* 0x000fe40008000000 */
[----:B------:R-:W-:-:S02]  /*13e0*/  UIADD3 UR5, UPT, UPT, UR8, UR9, UR5 ;  /* 0x0000000908057290 */ /* 0x000fc4000fffe005 */
[----:B------:R-:W-:Y:S02]  /*13f0*/  UISETP.GT.U32.AND UP1, UPT, UR4, 0x1, UP1 ;  /* 0x000000010400788c */ /* 0x000fe40008f24070 */
[----:B------:R-:W-:Y:S02]  /*1400*/  UIADD3 UR5, UPT, UPT, UR10, UR11, UR5 ;  /* 0x0000000b0a057290 */ /* 0x000fe4000fffe005 */
[----:B------:R-:W-:Y:S02]  /*1410*/  UISETP.GT.U32.AND UP0, UPT, UR4, 0x1, UP2 ;  /* 0x000000010400788c */ /* 0x000fe40009704070 */
[----:B------:R-:W-:Y:S02]  /*1420*/  USEL UR4, URZ, 0x400, UP1 ;  /* 0x00000400ff047887 */ /* 0x000fe40008800000 */
[----:B------:R-:W-:Y:S02]  /*1430*/  UIADD3 UR5, UPT, UPT, UR12, UR13, UR5 ;  /* 0x0000000d0c057290 */ /* 0x000fe4000fffe005 */
[----:B------:R-:W-:-:S02]  /*1440*/  USEL UR6, URZ, 0x4000, UP0 ;  /* 0x00004000ff067887 */ /* 0x000fc40008000000 */
[----:B------:R-:W-:Y:S02]  /*1450*/  UIADD3 UR5, UPT, UPT, UR4, UR14, UR5 ;  /* 0x0000000e04057290 */ /* 0x000fe4000fffe005 */
[----:B------:R-:W-:Y:S02]  /*1460*/  USEL UR7, URZ, 0x800, UP1 ;  /* 0x00000800ff077887 */ /* 0x000fe40008800000 */
[----:B------:R-:W-:Y:S02]  /*1470*/  ULOP3.LUT UR4, UR63, 0xfffffffe, URZ, 0xc0, !UPT ;  /* 0xfffffffe3f047892 */ /* 0x000fe4000f8ec0ff */
[----:B------:R-:W-:Y:S02]  /*1480*/  UIADD3 UR5, UPT, UPT, UR15, UR6, UR5 ;  /* 0x000000060f057290 */ /* 0x000fe4000fffe005 */
[----:B------:R-:W-:Y:S02]  /*1490*/  ULEA UR4, UR18, UR4, 0x2 ;  /* 0x0000000412047291 */ /* 0x000fe4000f8e10ff */
[----:B------:R-:W-:-:S02]  /*14a0*/  USEL UR6, URZ, 0x8000, UP0 ;  /* 0x00008000ff067887 */ /* 0x000fc40008000000 */
[----:B------:R-:W-:-:S03]  /*14b0*/  UIADD3 UR5, UPT, UPT, UR7, UR17, UR5 ;  /* 0x0000001107057290 */ /* 0x000fc6000fffe005 */
[----:B------:R-:W-:Y:S01]  /*14c0*/  UMOV UR7, 0x3 ;  /* 0x0000000300077882 */ /* 0x000fe20000000000 */
[----:B------:R-:W-:Y:S02]  /*14d0*/  UIADD3 UR5, UPT, UPT, UR5, UR6, URZ ;  /* 0x0000000605057290 */ /* 0x000fe4000fffe0ff */
[----:B------:R-:W-:-:S04]  /*14e0*/  USHF.L.U32 UR4, UR7, UR4, URZ ;  /* 0x0000000407047299 */ /* 0x000fc800080006ff */
[----:B------:R-:W-:Y:S02]  /*14f0*/  MOV R3, UR5 ;  /* 0x0000000500037c02 */ /* 0x000fe40008000f00 */
[----:B------:R-:W-:Y:S02]  /*1500*/  IMAD.U32 R2, RZ, RZ, UR4 ;  /* 0x00000004ff027e24 */ /* 0x000fe4000f8e00ff */
.L_x_17:
[----:B------:R-:W-:Y:S05]  /*1510*/  BRA.U !UP6, `(.L_x_18) ;  /* 0x000000010ed47547 */ /* 0x000fea000b800000 */
[----:B------:R-:W1:Y:S01]  /*1520*/  LDCU.128 UR12, c[0x0][0xb10] ;  /* 0x00016200ff0c77ac */ /* 0x000e620008000c00 */
[----:B------:R-:W2:Y:S01]  /*1530*/  LDCU UR6, c[0x0][0x370] ;  /* 0x00006e00ff0677ac */ /* 0x000ea20008000800 */
[----:B------:R-:W3:Y:S01]  /*1540*/  LDCU UR5, c[0x0][0x374] ;  /* 0x00006e80ff0577ac */ /* 0x000ee20008000800 */
[----:B------:R-:W4:Y:S01]  /*1550*/  LDCU UR26, c[0x0][0xb0c] ;  /* 0x00016180ff1a77ac */ /* 0x000f220008000800 */
[----:B------:R-:W4:Y:S01]  /*1560*/  LDCU UR4, c[0x0][0xb20] ;  /* 0x00016400ff0477ac */ /* 0x000f220008000800 */
[----:B------:R-:W4:Y:S01]  /*1570*/  LDCU.64 UR8, c[0x0][0xb28] ;  /* 0x00016500ff0877ac */ /* 0x000f220008000a00 */
[----:B-1----:R-:W-:Y:S02]  /*1580*/  UISETP.NE.AND UP0, UPT, UR14, 0x1, UPT ;  /* 0x000000010e00788c */ /* 0x002fe4000bf05270 */
[----:B---3--:R-:W-:Y:S02]  /*1590*/  UIMAD.WIDE.U32 UR10, UR5, UR15, URZ ;  /* 0x0000000f050a72a5 */ /* 0x008fe4000f8e00ff */
[----:B--2---:R-:W-:-:S02]  /*15a0*/  UIMAD.WIDE.U32 UR18, UR6, UR12, URZ ;  /* 0x0000000c061272a5 */ /* 0x004fc4000f8e00ff */
[----:B----4-:R-:W-:Y:S02]  /*15b0*/  UISETP.NE.AND UP1, UPT, UR26, 0x1, UPT ;  /* 0x000000011a00788c */ /* 0x010fe4000bf25270 */
[----:B------:R-:W-:Y:S01]  /*15c0*/  UISETP.NE.AND UP2, UPT, UR24, 0x1, UPT ;  /* 0x000000011800788c */ /* 0x000fe2000bf45270 */
[----:B------:R-:W-:Y:S02]  /*15d0*/  UMOV UR10, UR11 ;  /* 0x0000000b000a7c82 */ /* 0x000fe40008000000 */
[----:B------:R-:W-:Y:S01]  /*15e0*/  UMOV UR18, UR19 ;  /* 0x0000001300127c82 */ /* 0x000fe20008000000 */
[----:B------:R-:W-:Y:S02]  /*15f0*/  @UP0 USHF.R.U32.HI UR5, URZ, UR4, UR10 ;  /* 0x00000004ff050299 */ /* 0x000fe4000801160a */
[----:B------:R-:W-:Y:S02]  /*1600*/  UIMAD.WIDE.U32 UR22, UR20, UR15, URZ ;  /* 0x0000000f141672a5 */ /* 0x000fe4000f8e00ff */
[----:B------:R-:W-:-:S02]  /*1610*/  UIMAD.WIDE.U32 UR10, UR5, UR8, URZ ;  /* 0x00000008050a72a5 */ /* 0x000fc4000f8e00ff */
[----:B------:R-:W-:Y:S02]  /*1620*/  @UP1 USHF.R.U32.HI UR6, URZ, UR13, UR18 ;  /* 0x0000000dff061299 */ /* 0x000fe40008011612 */
[----:B------:R-:W-:Y:S02]  /*1630*/  UIMAD.WIDE.U32 UR16, UR25, UR12, URZ ;  /* 0x0000000c191072a5 */ /* 0x000fe4000f8e00ff */
[----:B------:R-:W-:Y:S01]  /*1640*/  UIMAD.WIDE.U32 UR18, UR6, UR8, URZ ;  /* 0x00000008061272a5 */ /* 0x000fe2000f8e00ff */
[----:B------:R-:W-:Y:S01]  /*1650*/  UMOV UR22, UR23 ;  /* 0x0000001700167c82 */ /* 0x000fe20008000000 */
[----:B------:R-:W-:Y:S01]  /*1660*/  UMOV UR10, UR11 ;  /* 0x0000000b000a7c82 */ /* 0x000fe20008000000 */
[----:B------:R-:W-:Y:S02]  /*1670*/  USHF.R.U32.HI UR22, URZ, UR4, UR22 ;  /* 0x00000004ff167299 */ /* 0x000fe40008011616 */
[----:B------:R-:W-:Y:S02]  /*1680*/  @UP2 USHF.R.U32.HI UR5, URZ, UR9, UR10 ;  /* 0x00000009ff052299 */ /* 0x000fe4000801160a */
[----:B------:R-:W-:Y:S01]  /*1690*/  UMOV UR7, UR19 ;  /* 0x0000001300077c82 */ /* 0x000fe20008000000 */
[----:B------:R-:W-:Y:S01]  /*16a0*/  UMOV UR16, UR17 ;  /* 0x0000001100107c82 */ /* 0x000fe20008000000 */
[----:B------:R-:W-:-:S02]  /*16b0*/  @UP2 USHF.R.U32.HI UR6, URZ, UR9, UR7 ;  /* 0x00000009ff062299 */ /* 0x000fc40008011607 */
[----:B------:R-:W-:Y:S02]  /*16c0*/  USHF.R.U32.HI UR16, URZ, UR13, UR16 ;  /* 0x0000000dff107299 */ /* 0x000fe40008011610 */
[----:B------:R-:W-:Y:S02]  /*16d0*/  USEL UR4, UR20, UR22, !UP0 ;  /* 0x0000001614047287 */ /* 0x000fe4000c000000 */
[----:B------:R-:W-:Y:S02]  /*16e0*/  UIMAD UR7, UR5, UR24, URZ ;  /* 0x00000018050772a4 */ /* 0x000fe4000f8e02ff */
[----:B------:R-:W-:Y:S02]  /*16f0*/  USEL UR5, UR25, UR16, !UP1 ;  /* 0x0000001019057287 */ /* 0x000fe4000c800000 */
[----:B------:R-:W-:Y:S02]  /*1700*/  UIMAD UR12, UR6, UR24, URZ ;  /* 0x00000018060c72a4 */ /* 0x000fe4000f8e02ff */
[----:B------:R-:W-:-:S02]  /*1710*/  UISETP.GE.AND UP0, UPT, UR4, UR7, UPT ;  /* 0x000000070400728c */ /* 0x000fc4000bf06270 */
[----:B------:R-:W-:Y:S02]  /*1720*/  UIMAD.WIDE.U32 UR10, UR4, UR8, URZ ;  /* 0x00000008040a72a5 */ /* 0x000fe4000f8e00ff */
[----:B------:R-:W-:Y:S02]  /*1730*/  UISETP.GE.OR UP0, UPT, UR5, UR12, UP0 ;  /* 0x0000000c0500728c */ /* 0x000fe40008706670 */
[----:B------:R-:W-:Y:S02]  /*1740*/  UIMAD.WIDE.U32 UR12, UR5, UR8, URZ ;  /* 0x00000008050c72a5 */ /* 0x000fe4000f8e00ff */
[----:B------:R-:W-:Y:S01]  /*1750*/  UIADD3 UR10, UPT, UPT, -UR4, URZ, URZ ;  /* 0x000000ff040a7290 */ /* 0x000fe2000fffe1ff */
[----:B------:R-:W-:Y:S01]  /*1760*/  UMOV UR8, UR11 ;  /* 0x0000000b00087c82 */ /* 0x000fe20008000000 */
[----:B------:R-:W-:Y:S02]  /*1770*/  UIADD3 UR16, UPT, UPT, -UR5, URZ, URZ ;  /* 0x000000ff05107290 */ /* 0x000fe4000fffe1ff */
[----:B------:R-:W-:-:S03]  /*1780*/  USHF.R.U32.HI UR8, URZ, UR9, UR8 ;  /* 0x00000009ff087299 */ /* 0x000fc60008011608 */
[----:B------:R-:W-:Y:S01]  /*1790*/  @!UP0 UMOV UR7, UR13 ;  /* 0x0000000d00078c82 */ /* 0x000fe20008000000 */
[----:B------:R-:W-:Y:S02]  /*17a0*/  UIMAD UR20, UR14, UR10, UR20 ;  /* 0x0000000a0e1472a4 */ /* 0x000fe4000f8e0214 */
[----:B------:R-:W-:Y:S02]  /*17b0*/  USEL UR8, UR4, UR8, !UP2 ;  /* 0x0000000804087287 */ /* 0x000fe4000d000000 */
[----:B------:R-:W-:Y:S02]  /*17c0*/  @!UP0 USHF.R.U32.HI UR7, URZ, UR9, UR7 ;  /* 0x00000009ff078299 */ /* 0x000fe40008011607 */
[----:B------:R-:W-:Y:S02]  /*17d0*/  UIADD3 UR9, UPT, UPT, -UR8, URZ, URZ ;  /* 0x000000ff08097290 */ /* 0x000fe4000fffe1ff */
[----:B------:R-:W-:Y:S02]  /*17e0*/  @!UP0 USEL UR7, UR5, UR7, !UP2 ;  /* 0x0000000705078287 */ /* 0x000fe4000d000000 */
[----:B------:R-:W-:-:S02]  /*17f0*/  UIMAD UR9, UR24, UR9, UR4 ;  /* 0x00000009180972a4 */ /* 0x000fc4000f8e0204 */
[----:B------:R-:W-:Y:S02]  /*1800*/  @!UP0 UIADD3 UR8, UPT, UPT, UR8, -UR7, URZ ;  /* 0x8000000708088290 */ /* 0x000fe4000fffe0ff */
[----:B------:R-:W-:Y:S02]  /*1810*/  @!UP0 UIMAD UR6, UR9, UR6, UR7 ;  /* 0x00000006090682a4 */ /* 0x000fe4000f8e0207 */
[----:B------:R-:W-:Y:S02]  /*1820*/  @!UP0 UIMAD UR4, UR8, UR24, UR5 ;  /* 0x00000018080482a4 */ /* 0x000fe4000f8e0205 */
[----:B------:R-:W-:Y:S02]  /*1830*/  UIMAD UR16, UR26, UR16, UR25 ;  /* 0x000000101a1072a4 */ /* 0x000fe4000f8e0219 */
[----:B------:R-:W-:Y:S01]  /*1840*/  UIMAD UR20, UR4, UR14, UR20 ;  /* 0x0000000e041472a4 */ /* 0x000fe2000f8e0214 */
[----:B------:R-:W-:Y:S02]  /*1850*/  @!UP0 UMOV UR5, UR6 ;  /* 0x0000000600058c82 */ /* 0x000fe40008000000 */
[----:B------:R-:W-:-:S12]  /*1860*/  UIMAD UR16, UR5, UR26, UR16 ;  /* 0x0000001a051072a4 */ /* 0x000fd8000f8e0210 */
.L_x_18:
[----:B------:R-:W-:-:S09]  /*1870*/  UISETP.NE.AND UP0, UPT, UR27, 0x1, UPT ;  /* 0x000000011b00788c */ /* 0x000fd2000bf05270 */
[----:B------:R-:W-:Y:S05]  /*1880*/  BRA.U UP0, `(.L_x_19) ;  /* 0x0000000100447547 */ /* 0x000fea000b800000 */
[----:B------:R-:W1:Y:S01]  /*1890*/  LDCU.128 UR8, c[0x0][0xb10] ;  /* 0x00016200ff0877ac */ /* 0x000e620008000c00 */
[----:B------:R-:W2:Y:S01]  /*18a0*/  LDCU UR12, c[0x0][0xb0c] ;  /* 0x00016180ff0c77ac */ /* 0x000ea20008000800 */
[----:B------:R-:W3:Y:S01]  /*18b0*/  LDCU UR13, c[0x0][0xb20] ;  /* 0x00016400ff0d77ac */ /* 0x000ee20008000800 */
[----:B-1----:R-:W-:Y:S02]  /*18c0*/  UIMAD.WIDE.U32 UR6, UR16, UR8, URZ ;  /* 0x00000008100672a5 */ /* 0x002fe4000f8e00ff */
[----:B------:R-:W-:Y:S02]  /*18d0*/  UIMAD.WIDE.U32 UR4, UR20, UR11, URZ ;  /* 0x0000000b140472a5 */ /* 0x000fe4000f8e00ff */
[----:B--2---:R-:W-:Y:S02]  /*18e0*/  UISETP.NE.AND UP1, UPT, UR12, 0x1, UPT ;  /* 0x000000010c00788c */ /* 0x004fe4000bf25270 */
[----:B------:R-:W-:Y:S01]  /*18f0*/  UISETP.NE.AND UP0, UPT, UR10, 0x1, UPT ;  /* 0x000000010a00788c */ /* 0x000fe2000bf05270 */
[----:B------:R-:W-:-:S02]  /*1900*/  UMOV UR6, UR7 ;  /* 0x0000000700067c82 */ /* 0x000fc40008000000 */
[----:B------:R-:W-:Y:S01]  /*1910*/  UMOV UR4, UR5 ;  /* 0x0000000500047c82 */ /* 0x000fe20008000000 */
[----:B------:R-:W-:Y:S02]  /*1920*/  USHF.R.U32.HI UR9, URZ, UR9, UR6 ;  /* 0x00000009ff097299 */ /* 0x000fe40008011606 */
[----:B---3--:R-:W-:Y:S02]  /*1930*/  USHF.R.U32.HI UR4, URZ, UR13, UR4 ;  /* 0x0000000dff047299 */ /* 0x008fe40008011604 */
[----:B------:R-:W-:Y:S02]  /*1940*/  USEL UR5, UR16, UR9, !UP1 ;  /* 0x0000000910057287 */ /* 0x000fe4000c800000 */
[----:B------:R-:W-:-:S04]  /*1950*/  USEL UR4, UR20, UR4, !UP0 ;  /* 0x0000000414047287 */ /* 0x000fc8000c000000 */
[----:B------:R-:W-:Y:S02]  /*1960*/  UIADD3 UR6, UPT, UPT, -UR4, UR5, URZ ;  /* 0x0000000504067290 */ /* 0x000fe4000fffe1ff */
[----:B------:R-:W-:Y:S02]  /*1970*/  UIADD3 UR4, UPT, UPT, UR4, -UR5, URZ ;  /* 0x8000000504047290 */ /* 0x000fe4000fffe0ff */
[----:B------:R-:W-:Y:S02]  /*1980*/  UIMAD UR20, UR6, UR10, UR20 ;  /* 0x0000000a061472a4 */ /* 0x000fe4000f8e0214 */
[----:B------:R-:W-:-:S12]  /*1990*/  UIMAD UR16, UR4, UR12, UR16 ;  /* 0x0000000c041072a4 */ /* 0x000fd8000f8e0210 */
.L_x_19:
[----:B------:R-:W-:-:S09]  /*19a0*/  UISETP.EQ.U32.AND UP0, UPT, UR28, 0x1, UPT ;  /* 0x000000011c00788c */ /* 0x000fd2000bf02070 */
[----:B------:R-:W-:Y:S05]  /*19b0*/  BRA.U !UP0, `(.L_x_20) ;  /* 0x00000001080c7547 */ /* 0x000fea000b800000 */
[----:B------:R-:W-:Y:S01]  /*19c0*/  UCGABAR_WAIT ;  /* 0x0000000000007dc7 */ /* 0x000fe20008000000 */
[----:B------:R-:W-:Y:S01]  /*19d0*/  CCTL.IVALL ;  /* 0x00000000ff00798f */ /* 0x000fe20002000000 */
[----:B------:R-:W-:Y:S05]  /*19e0*/  BRA `(.L_x_21) ;  /* 0x0000000000047947 */ /* 0x000fea0003800000 */
.L_x_20:
[----:B------:R-:W-:Y:S06]  /*19f0*/  BAR.SYNC.DEFER_BLOCKING 0x0 ;  /* 0x0000000000007b1d */ /* 0x000fec0000010000 */
.L_x_21:
[----:B------:R-:W-:Y:S05]  /*1a00*/  BRA.U UP5, `(.L_x_22) ;  /* 0x0000001505907547 */ /* 0x000fea000b800000 */
[----:B------:R-:W1:Y:S01]  /*1a10*/  LDCU UR6, c[0x0][0x38c] ;  /* 0x00007180ff0677ac */ /* 0x000e620008000800 */
[----:B------:R-:W-:Y:S01]  /*1a20*/  PLOP3.LUT P2, PT, PT, PT, UP3, 0x80, 0x8 ;  /* 0x000000000008781c */ /* 0x000fe20003f4f038 */
[----:B------:R-:W-:Y:S01]  /*1a30*/  IMAD.MOV.U32 R12, RZ, RZ, 0x1 ;  /* 0x00000001ff0c7424 */ /* 0x000fe200078e00ff */
[----:B------:R-:W-:Y:S01]  /*1a40*/  ISETP.NE.AND P3, PT, R0, RZ, P4 ;  /* 0x000000ff0000720c */ /* 0x000fe20002765270 */
[----:B------:R-:W-:Y:S01]  /*1a50*/  USHF.L.U32 UR7, UR25, 0x5, URZ ;  /* 0x0000000519077899 */ /* 0x000fe200080006ff */
[----:B------:R-:W-:Y:S01]  /*1a60*/  PLOP3.LUT P2, PT, P2, PT, PT, 0x8, 0x80 ;  /* 0x000000000080781c */ /* 0x000fe2000174e170 */
[----:B------:R-:W-:Y:S01]  /*1a70*/  USHF.L.U32 UR8, UR25, 0x7, URZ ;  /* 0x0000000719087899 */ /* 0x000fe200080006ff */
[----:B------:R-:W-:Y:S01]  /*1a80*/  CS2R R10, SRZ ;  /* 0x00000000000a7805 */ /* 0x000fe2000001ff00 */
[----:B------:R-:W-:Y:S01]  /*1a90*/  UISETP.NE.AND UP1, UPT, UR21, URZ, UPT ;  /* 0x000000ff1500728c */ /* 0x000fe2000bf25270 */
[----:B------:R-:W-:Y:S01]  /*1aa0*/  IMAD.MOV.U32 R9, RZ, RZ, RZ ;  /* 0x000000ffff097224 */ /* 0x000fe200078e00ff */
[----:B------:R-:W2:Y:S01]  /*1ab0*/  LDCU UR50, c[0x0][0x370] ;  /* 0x00006e00ff3277ac */ /* 0x000ea20008000800 */
[----:B------:R-:W-:Y:S01]  /*1ac0*/  IMAD.MOV.U32 R8, RZ, RZ, 0x1 ;  /* 0x00000001ff087424 */ /* 0x000fe200078e00ff */
[----:B------:R-:W-:Y:S01]  /*1ad0*/  USEL UR39, UR41, 0x2, UP1 ;  /* 0x0000000229277887 */ /* 0x000fe20008800000 */
[----:B------:R-:W3:Y:S01]  /*1ae0*/  LDCU.64 UR46, c[0x0][0x348] ;  /* 0x00006900ff2e77ac */ /* 0x000ee20008000a00 */
[----:B-1----:R-:W-:-:S02]  /*1af0*/  UIADD3 UR5, UPT, UPT, UR6, 0x3f, URZ ;  /* 0x0000003f06057890 */ /* 0x002fc4000fffe0ff */
[----:B------:R-:W-:Y:S02]  /*1b00*/  UIADD3 UR58, UPT, UPT, UR6, 0x7e, URZ ;  /* 0x0000007e063a7890 */ /* 0x000fe4000fffe0ff */
[----:B------:R-:W-:Y:S01]  /*1b10*/  USHF.R.S32.HI UR4, URZ, 0x1f, UR5 ;  /* 0x0000001fff047899 */ /* 0x000fe20008011405 */
[----:B------:R-:W1:Y:S03]  /*1b20*/  LDCU UR49, c[0x0][0x374] ;  /* 0x00006e80ff3177ac */ /* 0x000e660008000800 */
[----:B------:R-:W-:Y:S02]  /*1b30*/  ULEA.HI UR4, UR4, UR5, URZ, 0x6 ;  /* 0x0000000504047291 */ /* 0x000fe4000f8f30ff */
[----:B------:R-:W-:Y:S02]  /*1b40*/  UIADD3 UR5, UPT, UPT, UR6, -0x1, URZ ;  /* 0xffffffff06057890 */ /* 0x000fe4000fffe0ff */
[----:B------:R-:W-:-:S02]  /*1b50*/  USHF.R.S32.HI UR53, URZ, 0x6, UR4 ;  /* 0x00000006ff357899 */ /* 0x000fc40008011404 */
[----:B------:R-:W-:Y:S02]  /*1b60*/  UISETP.GE.U32.AND UP2, UPT, UR5, -0x7f, UPT ;  /* 0xffffff810500788c */ /* 0x000fe4000bf46070 */
[----:B------:R-:W-:Y:S02]  /*1b70*/  UISETP.LT.U32.AND UP0, UPT, UR53, 0x4, UPT ;  /* 0x000000043500788c */ /* 0x000fe4000bf01070 */
[----:B------:R-:W-:Y:S02]  /*1b80*/  ULOP3.LUT UR6, UR7, 0x20, URZ, 0xc0, !UPT ;  /* 0x0000002007067892 */ /* 0x000fe4000f8ec0ff */
[----:B------:R-:W-:Y:S02]  /*1b90*/  USEL UR51, UR53, 0x4, UP0 ;  /* 0x0000000435337887 */ /* 0x000fe40008000000 */
[----:B------:R-:W-:Y:S02]  /*1ba0*/  ULOP3.LUT UR5, UR8, 0x80, URZ, 0xc0, !UPT ;  /* 0x0000008008057892 */ /* 0x000fe4000f8ec0ff */
[----:B------:R-:W-:-:S02]  /*1bb0*/  UIADD3 UR4, UPT, UPT, UR51, -0x1, URZ ;  /* 0xffffffff33047890 */ /* 0x000fc4000fffe0ff */
[----:B------:R-:W-:Y:S02]  /*1bc0*/  @UP2 UIADD3 UR4, UPT, UPT, UR51, URZ, URZ ;  /* 0x000000ff33042290 */ /* 0x000fe4000fffe0ff */
[----:B------:R-:W-:Y:S02]  /*1bd0*/  ULEA UR57, UR57, UR6, 0x4 ;  /* 0x0000000639397291 */ /* 0x000fe4000f8e20ff */
[----:B------:R-:W-:Y:S02]  /*1be0*/  ULEA UR55, UR55, UR5, 0x5 ;  /* 0x0000000537377291 */ /* 0x000fe4000f8e28ff */
[----:B------:R-:W-:Y:S02]  /*1bf0*/  UIADD3 UR56, UPT, UPT, UR53, -UR51, URZ ;  /* 0x8000003335387290 */ /* 0x000fe4000fffe0ff */
[----:B------:R-:W-:Y:S02]  /*1c00*/  UIADD3 UR41, UPT, UPT, UR4, 0x1, URZ ;  /* 0x0000000104297890 */ /* 0x000fe4000fffe0ff */
[----:B------:R-:W-:Y:S01]  /*1c10*/  UIADD3 UR54, UPT, UPT, -UR4, URZ, URZ ;  /* 0x000000ff04367290 */ /* 0x000fe2000fffe1ff */
[----:B-123--:R-:W-:-:S11]  /*1c20*/  UMOV UR29, URZ ;  /* 0x000000ff001d7c82 */ /* 0x00efd60008000000 */
.L_x_46:
[----:B------:R-:W-:Y:S01]  /*1c30*/  UISETP.NE.AND UP0, UPT, UR52, URZ, UPT ;  /* 0x000000ff3400728c */ /* 0x000fe2000bf05270 */
[----:B------:R-:W1:Y:S08]  /*1c40*/  S2UR UR52, SR_CgaCtaId ;  /* 0x00000000003479c3 */ /* 0x000e700000008800 */
[----:B---3--:R-:W-:Y:S05]  /*1c50*/  BRA.U UP0, `(.L_x_23) ;  /* 0x0000000100347547 */ /* 0x008fea000b800000 */
[----:B------:R-:W2:Y:S01]  /*1c60*/  S2R R0, SR_CgaCtaId ;  /* 0x0000000000007919 */ /* 0x000ea20000008800 */
[----:B------:R-:W-:-:S04]  /*1c70*/  MOV R2, 0x400 ;  /* 0x0000040000027802 */ /* 0x000fc80000000f00 */
[----:B--2---:R-:W-:Y:S02]  /*1c80*/  LEA R0, R0, R2, 0x18 ;  /* 0x0000000200007211 */ /* 0x004fe400078ec0ff */
[----:B------:R-:W-:-:S03]  /*1c90*/  SHF.L.U32 R2, R8, 0x1f, RZ ;  /* 0x0000001f08027819 */ /* 0x000fc600000006ff */
[----:B------:R-:W-:-:S04]  /*1ca0*/  IMAD R0, R9, 0x8, R0 ;  /* 0x0000000809007824 */ /* 0x000fc800078e0200 */
[----:B------:R-:W2:Y:S02]  /*1cb0*/  SYNCS.PHASECHK.TRANS64.TRYWAIT P0, [R0+URZ+0x100], R2 ;  /* 0x00010002000075a7 */ /* 0x000ea400080011ff */
[----:B--2---:R-:W-:Y:S05]  /*1cc0*/  @!P0 BRA `(.L_x_24) ;  /* 0x0000006c00f08947 */ /* 0x004fea0003800000 */
.L_x_153:
[----:B------:R-:W-:Y:S01]  /*1cd0*/  VIADD R9, R9, 0x1 ;  /* 0x0000000109097836 */ /* 0x000fe20000000000 */
[----:B------:R2:W-:Y:S04]  /*1ce0*/  SYNCS.ARRIVE.TRANS64.A1T0 RZ, [R0+URZ+0xf0], RZ ;  /* 0x0000f0ff00ff79a7 */ /* 0x0005e800081000ff */
[----:B------:R-:W-:-:S04]  /*1cf0*/  ISETP.NE.AND P0, PT, R9, 0x2, PT ;  /* 0x000000020900780c */ /* 0x000fc80003f05270 */
[----:B------:R-:W-:Y:S02]  /*1d00*/  SEL R9, R9, RZ, P0 ;  /* 0x000000ff09097207 */ /* 0x000fe40000000000 */
[----:B--2---:R-:W-:-:S04]  /*1d10*/  SEL R0, RZ, 0x1, P0 ;  /* 0x00000001ff007807 */ /* 0x004fc80000000000 */
[----:B------:R-:W-:-:S07]  /*1d20*/  LOP3.LUT R8, R8, R0, RZ, 0x3c, !PT ;  /* 0x0000000008087212 */ /* 0x000fce00078e3cff */
.L_x_23:
[----:B------:R-:W-:Y:S01]  /*1d30*/  UMOV UR21, 0x400 ;  /* 0x0000040000157882 */ /* 0x000fe20000000000 */
[----:B------:R-:W-:Y:S01]  /*1d40*/  SHF.L.U32 R0, R12, 0x1f, RZ ;  /* 0x0000001f0c007819 */ /* 0x000fe200000006ff */
[----:B-1----:R-:W-:Y:S02]  /*1d50*/  ULEA UR21, UR52, UR21, 0x18 ;  /* 0x0000001534157291 */ /* 0x002fe4000f8ec0ff */
[----:B------:R-:W-:Y:S02]  /*1d60*/  UISETP.GE.U32.AND UP0, UPT, UR58, 0x7f, UPT ;  /* 0x0000007f3a00788c */ /* 0x000fe4000bf06070 */
[----:B------:R-:W-:Y:S02]  /*1d70*/  ULEA UR4, UR29, UR21, 0x3 ;  /* 0x000000151d047291 */ /* 0x000fe4000f8e18ff */
[----:B------:R-:W-:Y:S01]  /*1d80*/  ULEA UR19, UR20, UR57, 0x6 ;  /* 0x0000003914137291 */ /* 0x000fe2000f8e30ff */
[----:B------:R-:W-:-:S06]  /*1d90*/  UMOV UR13, URZ ;  /* 0x000000ff000d7c82 */ /* 0x000fcc0008000000 */
[----:B------:R1:W2:Y:S01]  /*1da0*/  SYNCS.PHASECHK.TRANS64.TRYWAIT P1, [UR4+0x20], R0 ;  /* 0x00002000ff0075a7 */ /* 0x0002a20008021104 */
[----:B------:R-:W-:-:S04]  /*1db0*/  ULEA.HI UR4, UR16, UR16, URZ, 0x1 ;  /* 0x0000001010047291 */ /* 0x000fc8000f8f08ff */
[----:B------:R-:W-:-:S04]  /*1dc0*/  USHF.L.U32 UR4, UR4, 0x7, URZ ;  /* 0x0000000704047899 */ /* 0x000fc800080006ff */
[----:B------:R-:W-:-:S04]  /*1dd0*/  ULOP3.LUT UR35, UR4, 0xffffff00, URZ, 0xc0, !UPT ;  /* 0xffffff0004237892 */ /* 0x000fc8000f8ec0ff */
[----:B------:R-:W-:Y:S01]  /*1de0*/  UIADD3 UR35, UPT, UPT, UR55, UR35, URZ ;  /* 0x0000002337237290 */ /* 0x000fe2000fffe0ff */
[----:B------:R-:W-:Y:S11]  /*1df0*/  BRA.U !UP0, `(.L_x_25) ;  /* 0x0000000508187547 */ /* 0x000ff6000b800000 */
[----:B------:R-:W-:Y:S01]  /*1e00*/  UMOV UR30, UR54 ;  /* 0x00000036001e7c82 */ /* 0x000fe20008000000 */
[----:B------:R-:W-:Y:S01]  /*1e10*/  UMOV UR6, UR29 ;  /* 0x0000001d00067c82 */ /* 0x000fe20008000000 */
[----:B------:R-:W-:-:S05]  /*1e20*/  UMOV UR26, 0x20 ;  /* 0x00000020001a7882 */ /* 0x000fca0000000000 */
.L_x_33:
[----:B------:R-:W-:Y:S01]  /*1e30*/  ULEA UR5, UR6, UR21, 0x3 ;  /* 0x0000001506057291 */ /* 0x000fe2000f8e18ff */
[----:B--2---:R-:W-:Y:S01]  /*1e40*/  @P4 MOV R2, 0x14000 ;  /* 0x0001400000024802 */ /* 0x004fe20000000f00 */
[----:B--23--:R-:W-:Y:S10]  /*1e50*/  @P1 BRA `(.L_x_26) ;  /* 0x00000000000c1947 */ /* 0x00cff40003800000 */
[----:B------:R-:W-:-:S04]  /*1e60*/  SHF.L.U32 R3, R12, 0x1f, RZ ;  /* 0x0000001f0c037819 */ /* 0x000fc800000006ff */
[----:B------:R-:W2:Y:S02]  /*1e70*/  SYNCS.PHASECHK.TRANS64.TRYWAIT P0, [UR5+0x20], R3 ;  /* 0x00002003ff0075a7 */ /* 0x000ea40008001105 */
[----:B--2---:R-:W-:Y:S05]  /*1e80*/  @!P0 BRA `(.L_x_27) ;  /* 0x0000006c00948947 */ /* 0x004fea0003800000 */
.L_x_26:
[----:B------:R2:W-:Y:S01]  /*1e90*/  @P4 SYNCS.ARRIVE.TRANS64 RZ, [UR5], R2 ;  /* 0x00000002ffff49a7 */ /* 0x0005e20008000005 */
[----:B------:R-:W-:Y:S02]  /*1ea0*/  ULOP3.LUT UR4, UR39, 0x2, URZ, 0xfc, !UPT ;  /* 0x0000000227047892 */ /* 0x000fe4000f8efcff */
[----:B------:R-:W-:Y:S02]  /*1eb0*/  UIADD3 UR30, UPT, UPT, UR30, 0x1, URZ ;  /* 0x000000011e1e7890 */ /* 0x000fe4000fffe0ff */
[----:B------:R-:W-:Y:S02]  /*1ec0*/  UISETP.NE.AND UP0, UPT, UR4, 0x2, UPT ;  /* 0x000000020400788c */ /* 0x000fe4000bf05270 */
[----:B------:R-:W-:-:S07]  /*1ed0*/  UISETP.NE.AND UP2, UPT, UR30, 0x1, UPT ;  /* 0x000000011e00788c */ /* 0x000fce000bf45270 */
[----:B------:R-:W-:Y:S05]  /*1ee0*/  BRA.U UP0, `(.L_x_28) ;  /* 0x0000000100047547 */ /* 0x000fea000b800000 */
[----:B------:R-:W-:Y:S05]  /*1ef0*/  BPT.TRAP 0x1 ;  /* 0x000000040000795c */ /* 0x000fea0000300000 */
.L_x_28:
[----:B------:R-:W-:Y:S04]  /*1f00*/  BSSY.RECONVERGENT B0, `(.L_x_29) ;  /* 0x0000003000007945 */ /* 0x000fe80003800200 */
[----:B------:R-:W-:Y:S05]  /*1f10*/  @!P3 BRA `(.L_x_30) ;  /* 0x000000000004b947 */ /* 0x000fea0003800000 */
[----:B------:R-:W-:Y:S05]  /*1f20*/  BPT.TRAP 0x1 ;  /* 0x000000040000795c */ /* 0x000fea0000300000 */
.L_x_30:
[----:B------:R-:W-:Y:S05]  /*1f30*/  BSYNC.RECONVERGENT B0 ;  /* 0x0000000000007941 */ /* 0x000fea0003800200 */
.L_x_29:
[----:B------:R-:W-:Y:S01]  /*1f40*/  UIADD3 UR4, UPT, UPT, UR6, 0x1, URZ ;  /* 0x0000000106047890 */ /* 0x000fe2000fffe0ff */
[----:B------:R-:W-:Y:S01]  /*1f50*/  BSSY.RECONVERGENT B0, `(.L_x_31) ;  /* 0x000002c000007945 */ /* 0x000fe20003800200 */
[----:B------:R-:W-:Y:S02]  /*1f60*/  ELECT P0, URZ, PT ;  /* 0x0000000000ff782f */ /* 0x000fe40003800000 */
[----:B------:R-:W-:-:S04]  /*1f70*/  UISETP.NE.AND UP0, UPT, UR4, 0x4, UPT ;  /* 0x000000040400788c */ /* 0x000fc8000bf05270 */
[----:B------:R-:W-:Y:S02]  /*1f80*/  USEL UR7, URZ, 0x1, UP0 ;  /* 0x00000001ff077887 */ /* 0x000fe40008000000 */
[----:B------:R-:W-:-:S04]  /*1f90*/  USEL UR29, UR4, URZ, UP0 ;  /* 0x000000ff041d7287 */ /* 0x000fc80008000000 */
[----:B------:R-:W-:Y:S01]  /*1fa0*/  ULEA UR4, UR29, UR21, 0x3 ;  /* 0x000000151d047291 */ /* 0x000fe2000f8e18ff */
[----:B------:R-:W-:-:S04]  /*1fb0*/  LOP3.LUT R12, R12, UR7, RZ, 0x3c, !PT ;  /* 0x000000070c0c7c12 */ /* 0x000fc8000f8e3cff */
[----:B-1----:R-:W-:-:S04]  /*1fc0*/  SHF.L.U32 R0, R12, 0x1f, RZ ;  /* 0x0000001f0c007819 */ /* 0x002fc800000006ff */
[----:B------:R1:W3:Y:S01]  /*1fd0*/  SYNCS.PHASECHK.TRANS64.TRYWAIT P1, [UR4+0x20], R0 ;  /* 0x00002000ff0075a7 */ /* 0x0002e20008021104 */
[----:B------:R-:W-:Y:S05]  /*1fe0*/  @!P0 BRA `(.L_x_32) ;  /* 0x0000000000888947 */ /* 0x000fea0003800000 */
[----:B------:R-:W-:Y:S02]  /*1ff0*/  USHF.L.U32 UR4, UR6, 0xd, URZ ;  /* 0x0000000d06047899 */ /* 0x000fe400080006ff */
[----:B------:R-:W-:Y:S02]  /*2000*/  UIADD3 UR22, UP1, UPT, UR46, 0x80, URZ ;  /* 0x000000802e167890 */ /* 0x000fe4000ff3e0ff */
[----:B------:R-:W-:Y:S02]  /*2010*/  ULOP3.LUT UR24, UR4, 0xc00, UR38, 0xf8, !UPT ;  /* 0x00000c0004187892 */ /* 0x000fe4000f8ef826 */
[----:B------:R-:W-:Y:S02]  /*2020*/  ULEA UR8, UR40, UR4, 0x2 ;  /* 0x0000000428087291 */ /* 0x000fe4000f8e10ff */
[----:B------:R-:W-:Y:S02]  /*2030*/  ULEA UR24, UR24, UR21, 0x2 ;  /* 0x0000001518187291 */ /* 0x000fe4000f8e10ff */
[----:B------:R-:W-:-:S02]  /*2040*/  UIADD3 UR14, UP0, UPT, UR46, 0x180, URZ ;  /* 0x000001802e0e7890 */ /* 0x000fc4000ff1e0ff */
[----:B------:R-:W-:Y:S02]  /*2050*/  UIADD3 UR8, UPT, UPT, UR21, UR8, URZ ;  /* 0x0000000815087290 */ /* 0x000fe4000fffe0ff */
[----:B------:R-:W-:Y:S02]  /*2060*/  UIADD3 UR34, UPT, UPT, UR26, -0x20, URZ ;  /* 0xffffffe01a227890 */ /* 0x000fe4000fffe0ff */
[----:B------:R-:W-:Y:S02]  /*2070*/  ULOP3.LUT UR33, UR5, 0xfefffff8, URZ, 0xc0, !UPT ;  /* 0xfefffff805217892 */ /* 0x000fe4000f8ec0ff */
[----:B------:R-:W-:Y:S02]  /*2080*/  UIADD3.X UR23, UPT, UPT, URZ, UR47, URZ, UP1, !UPT ;  /* 0x0000002fff177290 */ /* 0x000fe40008ffe4ff */
[----:B------:R-:W-:Y:S02]  /*2090*/  UIADD3 UR32, UPT, UPT, UR24, 0x8400, URZ ;  /* 0x0000840018207890 */ /* 0x000fe4000fffe0ff */
[----:B------:R-:W-:-:S02]  /*20a0*/  UPRMT UR7, URZ, 0x5410, UR37 ;  /* 0x00005410ff077896 */ /* 0x000fc40008000025 */
[----:B------:R-:W-:Y:S02]  /*20b0*/  UIADD3 UR24, UPT, UPT, UR24, 0xc400, URZ ;  /* 0x0000c40018187890 */ /* 0x000fe4000fffe0ff */
[----:B------:R-:W-:Y:S02]  /*20c0*/  UIADD3.X UR15, UPT, UPT, URZ, UR47, URZ, UP0, !UPT ;  /* 0x0000002fff0f7290 */ /* 0x000fe400087fe4ff */
[----:B------:R-:W-:Y:S02]  /*20d0*/  UIADD3 UR16, UPT, UPT, UR8, 0x28400, URZ ;  /* 0x0002840008107890 */ /* 0x000fe4000fffe0ff */
[----:B------:R-:W-:Y:S02]  /*20e0*/  UPRMT UR4, URZ, 0x5410, UR31 ;  /* 0x00005410ff047896 */ /* 0x000fe4000800001f */
[----:B------:R-:W-:Y:S01]  /*20f0*/  UIADD3 UR8, UPT, UPT, UR8, 0x29400, URZ ;  /* 0x0002940008087890 */ /* 0x000fe2000fffe0ff */
[----:B------:R-:W-:Y:S01]  /*2100*/  UMOV UR44, 0x0 ;  /* 0x00000000002c7882 */ /* 0x000fe20000000000 */
[----:B------:R-:W-:Y:S01]  /*2110*/  UMOV UR45, 0x10000000 ;  /* 0x10000000002d7882 */ /* 0x000fe20000000000 */
[----:B------:R-:W-:Y:S01]  /*2120*/  UMOV UR27, UR35 ;  /* 0x00000023001b7c82 */ /* 0x000fe20008000000 */
[----:B------:R-:W-:Y:S01]  /*2130*/  UMOV UR28, UR36 ;  /* 0x00000024001c7c82 */ /* 0x000fe20008000000 */
[----:B------:R-:W-:Y:S01]  /*2140*/  UMOV UR25, UR33 ;  /* 0x0000002100197c82 */ /* 0x000fe20008000000 */
[----:B------:R-:W-:Y:S01]  /*2150*/  UMOV UR20, UR36 ;  /* 0x0000002400147c82 */ /* 0x000fe20008000000 */
[----:B------:R-:W-:Y:S01]  /*2160*/  UMOV UR17, UR33 ;  /* 0x0000002100117c82 */ /* 0x000fe20008000000 */
[----:B------:R-:W-:Y:S01]  /*2170*/  UMOV UR18, UR34 ;  /* 0x0000002200127c82 */ /* 0x000fe20008000000 */
[----:B------:R4:W-:Y:S01]  /*2180*/  UTMALDG.3D.MULTICAST.2CTA [UR32], [UR22], UR7, desc[UR44] ;  /* 0x00002c20160073b4 */ /* 0x0009e20008211807 */
[----:B------:R-:W-:Y:S01]  /*2190*/  UMOV UR10, UR26 ;  /* 0x0000001a000a7c82 */ /* 0x000fe20008000000 */
[----:B------:R-:W-:Y:S01]  /*21a0*/  UMOV UR11, UR19 ;  /* 0x00000013000b7c82 */ /* 0x000fe20008000000 */
[----:B------:R-:W-:Y:S01]  /*21b0*/  UMOV UR12, UR36 ;  /* 0x00000024000c7c82 */ /* 0x000fe20008000000 */
[----:B------:R-:W-:Y:S01]  /*21c0*/  UMOV UR9, UR33 ;  /* 0x0000002100097c82 */ /* 0x000fe20008000000 */
[----:B------:R4:W-:Y:S01]  /*21d0*/  UTMALDG.3D.MULTICAST.2CTA [UR24], [UR22], UR7, desc[UR44] ;  /* 0x00002c18160073b4 */ /* 0x0009e20008211807 */
[----:B------:R4:W-:Y:S01]  /*21e0*/  UTMALDG.3D.MULTICAST.2CTA [UR16], [UR14], UR4, desc[UR44] ;  /* 0x00002c100e0073b4 */ /* 0x0009e20008211804 */
[----:B------:R4:W-:Y:S02]  /*21f0*/  UTMALDG.3D.MULTICAST.2CTA [UR8], [UR14], UR4, desc[UR44] ;  /* 0x00002c080e0073b4 */ /* 0x0009e40008211804 */
[----:B----4-:R-:W-:Y:S01]  /*2200*/  NOP ;  /* 0x0000000000007918 */ /* 0x010fe20000000000 */
.L_x_32:
[----:B------:R-:W-:Y:S05]  /*2210*/  BSYNC.RECONVERGENT B0 ;  /* 0x0000000000007941 */ /* 0x000fea0003800200 */
.L_x_31:
[----:B------:R-:W-:Y:S01]  /*2220*/  UIADD3 UR26, UPT, UPT, UR26, 0x40, URZ ;  /* 0x000000401a1a7890 */ /* 0x000fe2000fffe0ff */
[----:B------:R-:W-:Y:S01]  /*2230*/  UMOV UR6, UR29 ;  /* 0x0000001d00067c82 */ /* 0x000fe20008000000 */
[----:B------:R-:W-:Y:S01]  /*2240*/  UMOV UR13, UR41 ;  /* 0x00000029000d7c82 */ /* 0x000fe20008000000 */
[----:B------:R-:W-:Y:S09]  /*2250*/  BRA.U UP2, `(.L_x_33) ;  /* 0xfffffff902f47547 */ /* 0x000ff2000b83ffff */
.L_x_25:
[----:B------:R-:W-:Y:S01]  /*2260*/  ULEA UR4, UR29, UR21, 0x3 ;  /* 0x000000151d047291 */ /* 0x000fe2000f8e18ff */
[----:B-1----:R-:W-:Y:S01]  /*2270*/  SHF.L.U32 R0, R12, 0x1f, RZ ;  /* 0x0000001f0c007819 */ /* 0x002fe200000006ff */
[----:B------:R-:W-:Y:S01]  /*2280*/  @!P2 SYNCS.ARRIVE.TRANS64.A1T0 RZ, [UR21+0x88], RZ ;  /* 0x000088ffffffa9a7 */ /* 0x000fe20008100015 */
[----:B------:R-:W-:-:S06]  /*2290*/  UISETP.GT.AND UP0, UPT, UR53, UR51, UPT ;  /* 0x000000333500728c */ /* 0x000fcc000bf04270 */
[----:B--23--:R1:W2:Y:S03]  /*22a0*/  SYNCS.PHASECHK.TRANS64.TRYWAIT P1, [UR4+0x20], R0 ;  /* 0x00002000ff0075a7 */ /* 0x00c2a60008021104 */
[----:B------:R-:W-:Y:S05]  /*22b0*/  BRA.U !UP0, `(.L_x_34) ;  /* 0x0000000508107547 */ /* 0x000fea000b800000 */
[----:B------:R-:W-:Y:S01]  /*22c0*/  UIADD3 UR30, UPT, UPT, UR56, UR13, URZ ;  /* 0x0000000d381e7290 */ /* 0x000fe2000fffe0ff */
[----:B------:R-:W-:-:S11]  /*22d0*/  UMOV UR7, UR29 ;  /* 0x0000001d00077c82 */ /* 0x000fd60008000000 */
.L_x_42:
[----:B------:R-:W-:Y:S01]  /*22e0*/  ULEA UR6, UR7, UR21, 0x3 ;  /* 0x0000001507067291 */ /* 0x000fe2000f8e18ff */
[----:B--2---:R-:W-:Y:S01]  /*22f0*/  @P4 MOV R2, 0x14000 ;  /* 0x0001400000024802 */ /* 0x004fe20000000f00 */
[----:B--23--:R-:W-:Y:S10]  /*2300*/  @P1 BRA `(.L_x_35) ;  /* 0x00000000000c1947 */ /* 0x00cff40003800000 */
[----:B------:R-:W-:-:S04]  /*2310*/  SHF.L.U32 R3, R12, 0x1f, RZ ;  /* 0x0000001f0c037819 */ /* 0x000fc800000006ff */
[----:B------:R-:W2:Y:S02]  /*2320*/  SYNCS.PHASECHK.TRANS64.TRYWAIT P0, [UR6+0x20], R3 ;  /* 0x00002003ff0075a7 */ /* 0x000ea40008001106 */
[----:B--2---:R-:W-:Y:S05]  /*2330*/  @!P0 BRA `(.L_x_36) ;  /* 0x0000006800808947 */ /* 0x004fea0003800000 */
.L_x_35:
[----:B------:R2:W-:Y:S01]  /*2340*/  @P4 SYNCS.ARRIVE.TRANS64 RZ, [UR6], R2 ;  /* 0x00000002ffff49a7 */ /* 0x0005e20008000006 */
[----:B------:R-:W-:-:S04]  /*2350*/  ULOP3.LUT UR4, UR39, 0x2, URZ, 0xfc, !UPT ;  /* 0x0000000227047892 */ /* 0x000fc8000f8efcff */
[----:B------:R-:W-:-:S09]  /*2360*/  UISETP.NE.AND UP0, UPT, UR4, 0x2, UPT ;  /* 0x000000020400788c */ /* 0x000fd2000bf05270 */
[----:B------:R-:W-:Y:S05]  /*2370*/  BRA.U UP0, `(.L_x_37) ;  /* 0x0000000100047547 */ /* 0x000fea000b800000 */
[----:B------:R-:W-:Y:S05]  /*2380*/  BPT.TRAP 0x1 ;  /* 0x000000040000795c */ /* 0x000fea0000300000 */
.L_x_37:
[----:B------:R-:W-:Y:S04]  /*2390*/  BSSY.RECONVERGENT B0, `(.L_x_38) ;  /* 0x0000003000007945 */ /* 0x000fe80003800200 */
[----:B------:R-:W-:Y:S05]  /*23a0*/  @!P3 BRA `(.L_x_39) ;  /* 0x000000000004b947 */ /* 0x000fea0003800000 */
[----:B------:R-:W-:Y:S05]  /*23b0*/  BPT.TRAP 0x1 ;  /* 0x000000040000795c */ /* 0x000fea0000300000 */
.L_x_39:
[----:B------:R-:W-:Y:S05]  /*23c0*/  BSYNC.RECONVERGENT B0 ;  /* 0x0000000000007941 */ /* 0x000fea0003800200 */
.L_x_38:
        /* <DEDUP_REMOVED lines=16> */
[----:B------:R-:W-:-:S02]  /*24d0*/  USHF.L.U32 UR34, UR13, 0x6, URZ ;  /* 0x000000060d227899 */ /* 0x000fc400080006ff */
[----:B------:R-:W-:Y:S02]  /*24e0*/  UIADD3 UR22, UP0, UPT, UR46, 0x180, URZ ;  /* 0x000001802e167890 */ /* 0x000fe4000ff1e0ff */
[----:B------:R-:W-:Y:S02]  /*24f0*/  UIADD3 UR8, UPT, UPT, UR21, UR8, URZ ;  /* 0x0000000815087290 */ /* 0x000fe4000fffe0ff */
[----:B------:R-:W-:Y:S02]  /*2500*/  ULOP3.LUT UR33, UR6, 0xfefffff8, URZ, 0xc0, !UPT ;  /* 0xfefffff806217892 */ /* 0x000fe4000f8ec0ff */
[----:B------:R-:W-:Y:S02]  /*2510*/  UIADD3.X UR15, UPT, UPT, URZ, UR47, URZ, UP1, !UPT ;  /* 0x0000002fff0f7290 */ /* 0x000fe40008ffe4ff */
[----:B------:R-:W-:Y:S02]  /*2520*/  UIADD3 UR32, UPT, UPT, UR24, 0x8400, URZ ;  /* 0x0000840018207890 */ /* 0x000fe4000fffe0ff */
[----:B------:R-:W-:-:S02]  /*2530*/  UPRMT UR4, URZ, 0x5410, UR37 ;  /* 0x00005410ff047896 */ /* 0x000fc40008000025 */
[----:B------:R-:W-:Y:S02]  /*2540*/  UIADD3 UR26, UPT, UPT, UR34, 0x20, URZ ;  /* 0x00000020221a7890 */ /* 0x000fe4000fffe0ff */
        /* <DEDUP_REMOVED lines=22> */
.L_x_41:
[----:B------:R-:W-:Y:S05]  /*26b0*/  BSYNC.RECONVERGENT B0 ;  /* 0x0000000000007941 */ /* 0x000fea0003800200 */
.L_x_40:
[----:B------:R-:W-:Y:S01]  /*26c0*/  UIADD3 UR13, UPT, UPT, UR13, 0x1, URZ ;  /* 0x000000010d0d7890 */ /* 0x000fe2000fffe0ff */
[----:B------:R-:W-:-:S03]  /*26d0*/  UMOV UR7, UR29 ;  /* 0x0000001d00077c82 */ /* 0x000fc60008000000 */
[----:B------:R-:W-:-:S09]  /*26e0*/  UISETP.NE.AND UP0, UPT, UR13, UR30, UPT ;  /* 0x0000001e0d00728c */ /* 0x000fd2000bf05270 */
[----:B------:R-:W-:Y:S05]  /*26f0*/  BRA.U UP0, `(.L_x_42) ;  /* 0xfffffff900f87547 */ /* 0x000fea000b83ffff */
.L_x_34:
[C---:B------:R-:W-:Y:S01]  /*2700*/  LEA R3, R11.reuse, UR21, 0x3 ;  /* 0x000000150b037c11 */ /* 0x040fe2000f8e18ff */
[----:B------:R-:W-:Y:S01]  /*2710*/  NOP ;  /* 0x0000000000007918 */ /* 0x000fe20000000000 */
[----:B-1----:R-:W-:Y:S02]  /*2720*/  SHF.L.U32 R0, R10, 0x1f, RZ ;  /* 0x0000001f0a007819 */ /* 0x002fe400000006ff */
[----:B------:R-:W-:Y:S02]  /*2730*/  LEA R4, R11, UR21, 0x4 ;  /* 0x000000150b047c11 */ /* 0x000fe4000f8e20ff */
[----:B------:R-:W1:Y:S02]  /*2740*/  SYNCS.PHASECHK.TRANS64.TRYWAIT P0, [R3+URZ+0x90], R0 ;  /* 0x00009000030075a7 */ /* 0x000e6400080011ff */
[----:B-1----:R-:W-:Y:S05]  /*2750*/  @!P0 BRA `(.L_x_43) ;  /* 0x0000006400908947 */ /* 0x002fea0003800000 */
.L_x_156:
[----:B------:R-:W4:Y:S01]  /*2760*/  LDS.128 R4, [R4+0x120] ;  /* 0x0001200004047984 */ /* 0x000f220000000c00 */
[----:B------:R-:W-:Y:S01]  /*2770*/  UISETP.GE.AND UP0, UPT, UR42, 0x1, UPT ;  /* 0x000000012a00788c */ /* 0x000fe2000bf06270 */
[----:B------:R-:W-:Y:S01]  /*2780*/  @!PT LDS RZ, [RZ] ;  /* 0x00000000fffff984 */ /* 0x000fe20000000800 */
[----:B------:R-:W-:Y:S01]  /*2790*/  @!PT LDS RZ, [RZ] ;  /* 0x00000000fffff984 */ /* 0x000fe20000000800 */
[----:B------:R-:W-:Y:S01]  /*27a0*/  @!PT LDS RZ, [RZ] ;  /* 0x00000000fffff984 */ /* 0x000fe20000000800 */
[----:B------:R-:W-:Y:S01]  /*27b0*/  @!PT LDS RZ, [RZ] ;  /* 0x00000000fffff984 */ /* 0x000fe20000000800 */
[----:B------:R1:W-:Y:S06]  /*27c0*/  MEMBAR.ALL.CTA ;  /* 0x0000000000007992 */ /* 0x0003ec0000008000 */
[----:B-1----:R-:W1:Y:S01]  /*27d0*/  FENCE.VIEW.ASYNC.S ;  /* 0x00000000000073c6 */ /* 0x002e620000000000 */
[----:B----4-:R-:W-:-:S13]  /*27e0*/  LOP3.LUT P0, RZ, R6, 0x1, RZ, 0xc0, !PT ;  /* 0x0000000106ff7812 */ /* 0x010fda000780c0ff */
[----:B-1----:R-:W-:Y:S01]  /*27f0*/  VOTEU.ANY UP1, P0 ;  /* 0x0000000000ff7886 */ /* 0x002fe20000020100 */
[----:B------:R-:W-:-:S13]  /*2800*/  PLOP3.LUT P0, PT, PT, PT, UP1, 0x80, 0x8 ;  /* 0x000000000008781c */ /* 0x000fda0003f0f018 */
[----:B------:R-:W-:Y:S02]  /*2810*/  @P0 LOP3.LUT R0, R5, 0xffff, RZ, 0xc0, !PT ;  /* 0x0000ffff05000812 */ /* 0x000fe400078ec0ff */
[----:B--2---:R-:W-:Y:S02]  /*2820*/  @P0 MOV R2, R4 ;  /* 0x0000000400020202 */ /* 0x004fe40000000f00 */
[----:B------:R-:W-:Y:S01]  /*2830*/  @P0 R2UR UR5, R0 ;  /* 0x00000000000502ca */ /* 0x000fe200000e0000 */
[----:B------:R-:W-:Y:S01]  /*2840*/  VIADD R0, R3, 0xa0 ;  /* 0x000000a003007836 */ /* 0x000fe20000000000 */
[----:B------:R-:W-:Y:S02]  /*2850*/  @P0 SHF.R.U32.HI R4, RZ, 0x10, R5 ;  /* 0x00000010ff040819 */ /* 0x000fe40000011605 */
[----:B------:R-:W-:Y:S02]  /*2860*/  @P0 R2UR UR6, R2 ;  /* 0x00000000020602ca */ /* 0x000fe400000e0000 */
[----:B------:R-:W-:-:S02]  /*2870*/  PRMT R0, RZ, 0x654, R0 ;  /* 0x00000654ff007816 */ /* 0x000fc40000000000 */
[----:B------:R-:W-:Y:S02]  /*2880*/  @P0 R2UR UR4, R4 ;  /* 0x00000000040402ca */ /* 0x000fe400000e0000 */
[----:B------:R1:W-:Y:S03]  /*2890*/  SYNCS.ARRIVE.TRANS64.RED.A1T0 RZ, [R0+URZ], RZ ;  /* 0x000000ff00ff79a7 */ /* 0x0003e600081004ff */
[----:B------:R-:W-:-:S04]  /*28a0*/  @UP1 UMOV UR43, UR5 ;  /* 0x00000005002b1c82 */ /* 0x000fc80008000000 */
[----:B------:R-:W-:-:S04]  /*28b0*/  @UP1 UMOV UR48, UR6 ;  /* 0x0000000600301c82 */ /* 0x000fc80008000000 */
[----:B------:R-:W-:Y:S01]  /*28c0*/  @UP1 UMOV UR36, UR4 ;  /* 0x0000000400241c82 */ /* 0x000fe20008000000 */
[----:B------:R-:W-:Y:S05]  /*28d0*/  BRA.U !UP0, `(.L_x_44) ;  /* 0x0000000108d47547 */ /* 0x000fea000b800000 */
[----:B------:R-:W2:Y:S01]  /*28e0*/  LDCU.128 UR12, c[0x0][0xb10] ;  /* 0x00016200ff0c77ac */ /* 0x000ea20008000c00 */
[----:B------:R-:W4:Y:S01]  /*28f0*/  LDCU UR22, c[0x0][0xb20] ;  /* 0x00016400ff1677ac */ /* 0x000f220008000800 */
[----:B------:R-:W3:Y:S01]  /*2900*/  LDCU UR20, c[0x0][0xb0c] ;  /* 0x00016180ff1477ac */ /* 0x000ee20008000800 */
[----:B------:R-:W1:Y:S01]  /*2910*/  LDCU.64 UR8, c[0x0][0xb28] ;  /* 0x00016500ff0877ac */ /* 0x000e620008000a00 */
[----:B------:R-:W-:Y:S02]  /*2920*/  UISETP.NE.AND UP3, UPT, UR42, 0x1, UPT ;  /* 0x000000012a00788c */ /* 0x000fe4000bf65270 */
[----:B--2---:R-:W-:Y:S02]  /*2930*/  UIMAD.WIDE.U32 UR6, UR49, UR15, URZ ;  /* 0x0000000f310672a5 */ /* 0x004fe4000f8e00ff */
[----:B------:R-:W-:Y:S02]  /*2940*/  UIMAD.WIDE.U32 UR4, UR50, UR12, URZ ;  /* 0x0000000c320472a5 */ /* 0x000fe4000f8e00ff */
[----:B------:R-:W-:-:S02]  /*2950*/  UISETP.NE.AND UP0, UPT, UR14, 0x1, UPT ;  /* 0x000000010e00788c */ /* 0x000fc4000bf05270 */
[----:B------:R-:W-:Y:S01]  /*2960*/  UIMAD.WIDE.U32 UR18, UR43, UR15, URZ ;  /* 0x0000000f2b1272a5 */ /* 0x000fe2000f8e00ff */
[----:B------:R-:W-:Y:S02]  /*2970*/  UMOV UR6, UR7 ;  /* 0x0000000700067c82 */ /* 0x000fe40008000000 */
[----:B------:R-:W-:Y:S01]  /*2980*/  UMOV UR4, UR5 ;  /* 0x0000000500047c82 */ /* 0x000fe20008000000 */
[----:B----4-:R-:W-:Y:S02]  /*2990*/  USHF.R.U32.HI UR6, URZ, UR22, UR6 ;  /* 0x00000016ff067299 */ /* 0x010fe40008011606 */
[----:B---3--:R-:W-:Y:S02]  /*29a0*/  UISETP.NE.AND UP2, UPT, UR20, 0x1, UPT ;  /* 0x000000011400788c */ /* 0x008fe4000bf45270 */
[----:B------:R-:W-:Y:S02]  /*29b0*/  USHF.R.U32.HI UR4, URZ, UR13, UR4 ;  /* 0x0000000dff047299 */ /* 0x000fe40008011604 */
[----:B------:R-:W-:-:S02]  /*29c0*/  USEL UR5, UR49, UR6, !UP0 ;  /* 0x0000000631057287 */ /* 0x000fc4000c000000 */
[----:B------:R-:W-:Y:S02]  /*29d0*/  USEL UR6, UR50, UR4, !UP2 ;  /* 0x0000000432067287 */ /* 0x000fe4000d000000 */
[----:B-1----:R-:W-:Y:S01]  /*29e0*/  UIMAD.WIDE.U32 UR10, UR5, UR8, URZ ;  /* 0x00000008050a72a5 */ /* 0x002fe2000f8e00ff */
[----:B------:R-:W-:Y:S01]  /*29f0*/  UMOV UR4, UR19 ;  /* 0x0000001300047c82 */ /* 0x000fe20008000000 */
[----:B------:R-:W-:Y:S02]  /*2a00*/  UIMAD.WIDE.U32 UR16, UR48, UR12, URZ ;  /* 0x0000000c301072a5 */ /* 0x000fe4000f8e00ff */
[----:B------:R-:W-:-:S03]  /*2a10*/  UIMAD.WIDE.U32 UR18, UR6, UR8, URZ ;  /* 0x00000008061272a5 */ /* 0x000fc6000f8e00ff */
[----:B------:R-:W-:Y:S01]  /*2a20*/  UMOV UR10, UR11 ;  /* 0x0000000b000a7c82 */ /* 0x000fe20008000000 */
[----:B------:R-:W-:Y:S02]  /*2a30*/  USHF.R.U32.HI UR4, URZ, UR22, UR4 ;  /* 0x00000016ff047299 */ /* 0x000fe40008011604 */
[----:B------:R-:W-:Y:S01]  /*2a40*/  @UP3 USHF.R.U32.HI UR5, URZ, UR9, UR10 ;  /* 0x00000009ff053299 */ /* 0x000fe2000801160a */
[----:B------:R-:W-:Y:S01]  /*2a50*/  UMOV UR16, UR17 ;  /* 0x0000001100107c82 */ /* 0x000fe20008000000 */
[----:B------:R-:W-:Y:S01]  /*2a60*/  UMOV UR18, UR19 ;  /* 0x0000001300127c82 */ /* 0x000fe20008000000 */
[----:B------:R-:W-:Y:S02]  /*2a70*/  USHF.R.U32.HI UR13, URZ, UR13, UR16 ;  /* 0x0000000dff0d7299 */ /* 0x000fe40008011610 */
[----:B------:R-:W-:Y:S02]  /*2a80*/  USEL UR4, UR43, UR4, !UP0 ;  /* 0x000000042b047287 */ /* 0x000fe4000c000000 */
[----:B------:R-:W-:-:S02]  /*2a90*/  @UP3 USHF.R.U32.HI UR6, URZ, UR9, UR18 ;  /* 0x00000009ff063299 */ /* 0x000fc40008011612 */
[----:B------:R-:W-:Y:S02]  /*2aa0*/  UIMAD UR7, UR42, UR5, URZ ;  /* 0x000000052a0772a4 */ /* 0x000fe4000f8e02ff */
[----:B------:R-:W-:Y:S02]  /*2ab0*/  USEL UR5, UR48, UR13, !UP2 ;  /* 0x0000000d30057287 */ /* 0x000fe4000d000000 */
[----:B------:R-:W-:Y:S02]  /*2ac0*/  UIMAD UR10, UR42, UR6, URZ ;  /* 0x000000062a0a72a4 */ /* 0x000fe4000f8e02ff */
[----:B------:R-:W-:Y:S02]  /*2ad0*/  UISETP.GE.AND UP0, UPT, UR4, UR7, UPT ;  /* 0x000000070400728c */ /* 0x000fe4000bf06270 */
[----:B------:R-:W-:Y:S02]  /*2ae0*/  UIMAD.WIDE.U32 UR12, UR4, UR8, URZ ;  /* 0x00000008040c72a5 */ /* 0x000fe4000f8e00ff */
[----:B------:R-:W-:-:S02]  /*2af0*/  UISETP.GE.OR UP0, UPT, UR5, UR10, UP0 ;  /* 0x0000000a0500728c */ /* 0x000fc40008706670 */
        /* <DEDUP_REMOVED lines=19> */
.L_x_44:
[----:B------:R-:W2:Y:S02]  /*2c30*/  LDCU UR4, c[0x0][0xb30] ;  /* 0x00016600ff0477ac */ /* 0x000ea40008000800 */
[----:B--2---:R-:W-:-:S09]  /*2c40*/  UISETP.NE.AND UP0, UPT, UR4, 0x1, UPT ;  /* 0x000000010400788c */ /* 0x004fd2000bf05270 */
[----:B------:R-:W-:Y:S05]  /*2c50*/  BRA.U UP0, `(.L_x_45) ;  /* 0x0000000100447547 */ /* 0x000fea000b800000 */
[----:B------:R-:W2:Y:S01]  /*2c60*/  LDCU.128 UR8, c[0x0][0xb10] ;  /* 0x00016200ff0877ac */ /* 0x000ea20008000c00 */
[----:B------:R-:W4:Y:S01]  /*2c70*/  LDCU UR12, c[0x0][0xb0c] ;  /* 0x00016180ff0c77ac */ /* 0x000f220008000800 */
[----:B------:R-:W1:Y:S01]  /*2c80*/  LDCU UR13, c[0x0][0xb20] ;  /* 0x00016400ff0d77ac */ /* 0x000e620008000800 */
[----:B--2---:R-:W-:Y:S02]  /*2c90*/  UIMAD.WIDE.U32 UR6, UR48, UR8, URZ ;  /* 0x00000008300672a5 */ /* 0x004fe4000f8e00ff */
[----:B------:R-:W-:Y:S02]  /*2ca0*/  UIMAD.WIDE.U32 UR4, UR43, UR11, URZ ;  /* 0x0000000b2b0472a5 */ /* 0x000fe4000f8e00ff */
[----:B----4-:R-:W-:Y:S02]  /*2cb0*/  UISETP.NE.AND UP2, UPT, UR12, 0x1, UPT ;  /* 0x000000010c00788c */ /* 0x010fe4000bf45270 */
[----:B------:R-:W-:Y:S01]  /*2cc0*/  UISETP.NE.AND UP0, UPT, UR10, 0x1, UPT ;  /* 0x000000010a00788c */ /* 0x000fe2000bf05270 */
[----:B------:R-:W-:-:S02]  /*2cd0*/  UMOV UR6, UR7 ;  /* 0x0000000700067c82 */ /* 0x000fc40008000000 */
[----:B------:R-:W-:Y:S01]  /*2ce0*/  UMOV UR4, UR5 ;  /* 0x0000000500047c82 */ /* 0x000fe20008000000 */
[----:B------:R-:W-:Y:S02]  /*2cf0*/  USHF.R.U32.HI UR9, URZ, UR9, UR6 ;  /* 0x00000009ff097299 */ /* 0x000fe40008011606 */
[----:B-1----:R-:W-:Y:S02]  /*2d00*/  USHF.R.U32.HI UR4, URZ, UR13, UR4 ;  /* 0x0000000dff047299 */ /* 0x002fe40008011604 */
[----:B------:R-:W-:Y:S02]  /*2d10*/  USEL UR5, UR48, UR9, !UP2 ;  /* 0x0000000930057287 */ /* 0x000fe4000d000000 */
[----:B------:R-:W-:-:S04]  /*2d20*/  USEL UR4, UR43, UR4, !UP0 ;  /* 0x000000042b047287 */ /* 0x000fc8000c000000 */
[----:B------:R-:W-:Y:S02]  /*2d30*/  UIADD3 UR6, UPT, UPT, UR5, -UR4, URZ ;  /* 0x8000000405067290 */ /* 0x000fe4000fffe0ff */
[----:B------:R-:W-:Y:S02]  /*2d40*/  UIADD3 UR4, UPT, UPT, -UR5, UR4, URZ ;  /* 0x0000000405047290 */ /* 0x000fe4000fffe1ff */
[----:B------:R-:W-:Y:S02]  /*2d50*/  UIMAD UR43, UR6, UR10, UR43 ;  /* 0x0000000a062b72a4 */ /* 0x000fe4000f8e022b */
[----:B------:R-:W-:-:S12]  /*2d60*/  UIMAD UR48, UR4, UR12, UR48 ;  /* 0x0000000c043072a4 */ /* 0x000fd8000f8e0230 */
.L_x_45:
[----:B------:R-:W-:Y:S01]  /*2d70*/  VIADD R11, R11, 0x1 ;  /* 0x000000010b0b7836 */ /* 0x000fe20000000000 */
[----:B------:R-:W-:Y:S01]  /*2d80*/  R2UR UR4, R57 ;  /* 0x00000000390472ca */ /* 0x000fe200000e0000 */
[----:B------:R-:W-:Y:S01]  /*2d90*/  UIADD3 UR16, UPT, UPT, UR48, UR63, URZ ;  /* 0x0000003f30107290 */ /* 0x000fe2000fffe0ff */
[----:B------:R-:W-:Y:S02]  /*2da0*/  PLOP3.LUT P2, PT, PT, PT, PT, 0x80, 0x8 ;  /* 0x000000000008781c */ /* 0x000fe40003f4f070 */
[----:B------:R-:W-:-:S04]  /*2db0*/  ISETP.NE.AND P0, PT, R11, 0x2, PT ;  /* 0x000000020b00780c */ /* 0x000fc80003f05270 */
[----:B-1----:R-:W-:Y:S02]  /*2dc0*/  SEL R0, RZ, 0x1, P0 ;  /* 0x00000001ff007807 */ /* 0x002fe40000000000 */
[----:B------:R-:W-:Y:S02]  /*2dd0*/  SEL R11, R11, RZ, P0 ;  /* 0x000000ff0b0b7207 */ /* 0x000fe40000000000 */
[----:B------:R-:W-:Y:S01]  /*2de0*/  LOP3.LUT R10, R10, R0, RZ, 0x3c, !PT ;  /* 0x000000000a0a7212 */ /* 0x000fe200078e3cff */
[----:B------:R-:W-:Y:S01]  /*2df0*/  UIADD3 UR20, UPT, UPT, UR43, UR4, URZ ;  /* 0x000000042b147290 */ /* 0x000fe2000fffe0ff */
[----:B------:R-:W-:Y:S11]  /*2e00*/  BRA.U UP1, `(.L_x_46) ;  /* 0xffffffed01887547 */ /* 0x000ff6000b83ffff */
[----:B------:R-:W-:Y:S01]  /*2e10*/  UIADD3 UR21, UPT, UPT, UR21, 0x20, URZ ;  /* 0x0000002015157890 */ /* 0x000fe2000fffe0ff */
[----:B------:R-:W-:-:S03]  /*2e20*/  SHF.L.U32 R2, R12, 0x1f, RZ ;  /* 0x0000001f0c027819 */ /* 0x000fc600000006ff */
[----:B------:R-:W-:-:S09]  /*2e30*/  ULEA UR4, UR29, UR21, 0x3 ;  /* 0x000000151d047291 */ /* 0x000fd2000f8e18ff */
[----:B------:R-:W1:Y:S02]  /*2e40*/  SYNCS.PHASECHK.TRANS64.TRYWAIT P0, [UR4], R2 ;  /* 0x00000002ff0075a7 */ /* 0x000e640008001104 */
[----:B-1----:R-:W-:Y:S05]  /*2e50*/  @!P0 BRA `(.L_x_47) ;  /* 0x0000005c00e48947 */ /* 0x002fea0003800000 */
.L_x_158:
[----:B------:R-:W-:-:S04]  /*2e60*/  UIADD3 UR4, UPT, UPT, UR29, 0x1, URZ ;  /* 0x000000011d047890 */ /* 0x000fc8000fffe0ff */
[----:B------:R-:W-:-:S04]  /*2e70*/  UISETP.NE.AND UP0, UPT, UR4, 0x4, UPT ;  /* 0x000000040400788c */ /* 0x000fc8000bf05270 */
[----:B------:R-:W-:Y:S02]  /*2e80*/  USEL UR6, URZ, 0x1, UP0 ;  /* 0x00000001ff067887 */ /* 0x000fe40008000000 */
[----:B------:R-:W-:-:S04]  /*2e90*/  USEL UR4, UR4, URZ, UP0 ;  /* 0x000000ff04047287 */ /* 0x000fc80008000000 */
[----:B------:R-:W-:Y:S01]  /*2ea0*/  ULEA UR5, UR4, UR21, 0x3 ;  /* 0x0000001504057291 */ /* 0x000fe2000f8e18ff */
[----:B-1----:R-:W-:-:S04]  /*2eb0*/  LOP3.LUT R2, R12, UR6, RZ, 0x3c, !PT ;  /* 0x000000060c027c12 */ /* 0x002fc8000f8e3cff */
[----:B------:R-:W-:-:S04]  /*2ec0*/  SHF.L.U32 R3, R2, 0x1f, RZ ;  /* 0x0000001f02037819 */ /* 0x000fc800000006ff */
[----:B------:R-:W1:Y:S02]  /*2ed0*/  SYNCS.PHASECHK.TRANS64.TRYWAIT P0, [UR5], R3 ;  /* 0x00000003ff0075a7 */ /* 0x000e640008001105 */
[----:B-1----:R-:W-:Y:S05]  /*2ee0*/  @!P0 BRA `(.L_x_48) ;  /* 0x0000005c00d88947 */ /* 0x002fea0003800000 */
.L_x_160:
[----:B------:R-:W-:-:S04]  /*2ef0*/  UIADD3 UR4, UPT, UPT, UR4, 0x1, URZ ;  /* 0x0000000104047890 */ /* 0x000fc8000fffe0ff */
[----:B------:R-:W-:-:S04]  /*2f00*/  UISETP.NE.AND UP0, UPT, UR4, 0x4, UPT ;  /* 0x000000040400788c */ /* 0x000fc8000bf05270 */
[----:B------:R-:W-:Y:S02]  /*2f10*/  USEL UR6, URZ, 0x1, UP0 ;  /* 0x00000001ff067887 */ /* 0x000fe40008000000 */
[----:B------:R-:W-:-:S04]  /*2f20*/  USEL UR4, UR4, URZ, UP0 ;  /* 0x000000ff04047287 */ /* 0x000fc80008000000 */
[----:B------:R-:W-:Y:S01]  /*2f30*/  ULEA UR5, UR4, UR21, 0x3 ;  /* 0x0000001504057291 */ /* 0x000fe2000f8e18ff */
[----:B------:R-:W-:-:S04]  /*2f40*/  LOP3.LUT R2, R2, UR6, RZ, 0x3c, !PT ;  /* 0x0000000602027c12 */ /* 0x000fc8000f8e3cff */
[----:B-1----:R-:W-:-:S04]  /*2f50*/  SHF.L.U32 R3, R2, 0x1f, RZ ;  /* 0x0000001f02037819 */ /* 0x002fc800000006ff */
[----:B------:R-:W1:Y:S02]  /*2f60*/  SYNCS.PHASECHK.TRANS64.TRYWAIT P0, [UR5], R3 ;  /* 0x00000003ff0075a7 */ /* 0x000e640008001105 */
[----:B-1----:R-:W-:Y:S05]  /*2f70*/  @!P0 BRA `(.L_x_49) ;  /* 0x0000005c00cc8947 */ /* 0x002fea0003800000 */
.L_x_162:
[----:B------:R-:W-:-:S04]  /*2f80*/  UIADD3 UR4, UPT, UPT, UR4, 0x1, URZ ;  /* 0x0000000104047890 */ /* 0x000fc8000fffe0ff */
[----:B------:R-:W-:-:S04]  /*2f90*/  UISETP.NE.AND UP0, UPT, UR4, 0x4, UPT ;  /* 0x000000040400788c */ /* 0x000fc8000bf05270 */
[----:B------:R-:W-:Y:S02]  /*2fa0*/  USEL UR5, URZ, 0x1, UP0 ;  /* 0x00000001ff057887 */ /* 0x000fe40008000000 */
[----:B------:R-:W-:-:S04]  /*2fb0*/  USEL UR4, UR4, URZ, UP0 ;  /* 0x000000ff04047287 */ /* 0x000fc80008000000 */
[----:B------:R-:W-:Y:S01]  /*2fc0*/  ULEA UR4, UR4, UR21, 0x3 ;  /* 0x0000001504047291 */ /* 0x000fe2000f8e18ff */
[----:B------:R-:W-:-:S04]  /*2fd0*/  LOP3.LUT R2, R2, UR5, RZ, 0x3c, !PT ;  /* 0x0000000502027c12 */ /* 0x000fc8000f8e3cff */
[----:B------:R-:W-:Y:S01]  /*2fe0*/  SHF.L.U32 R2, R2, 0x1f, RZ ;  /* 0x0000001f02027819 */ /* 0x000fe200000006ff */
[----:B-1----:R-:W-:-:S07]  /*2ff0*/  IMAD.U32 R0, RZ, RZ, UR4 ;  /* 0x00000004ff007e24 */ /* 0x002fce000f8e00ff */
.L_x_50:
[----:B-1----:R1:W2:Y:S02]  /*3000*/  SYNCS.PHASECHK.TRANS64.TRYWAIT P0, [R0+URZ], R2 ;  /* 0x00000002000075a7 */ /* 0x0022a400080011ff */
[----:B--2---:R-:W-:Y:S05]  /*3010*/  @!P0 NANOSLEEP.SYNCS 0x989680 ;  /* 0x009896800000895d */ /* 0x004fea0003900000 */
[----:B------:R-:W2:Y:S02]  /*3020*/  @!P0 SYNCS.PHASECHK.TRANS64 P0, [R0+URZ], R2 ;  /* 0x00000002000085a7 */ /* 0x000ea400080010ff */
[----:B--2---:R-:W-:Y:S05]  /*3030*/  @P0 EXIT ;  /* 0x000000000000094d */ /* 0x004fea0003800000 */
[----:B------:R-:W-:Y:S05]  /*3040*/  BRA `(.L_x_50) ;  /* 0xfffffffc00ec7947 */ /* 0x000fea000383ffff */
.L_x_22:
[----:B------:R-:W-:-:S04]  /*3050*/  UISETP.NE.AND UP0, UPT, UR52, URZ, UPT ;  /* 0x000000ff3400728c */ /* 0x000fc8000bf05270 */
[----:B------:R-:W-:-:S09]  /*3060*/  UISETP.NE.OR UP0, UPT, UR21, 0x1, UP0 ;  /* 0x000000011500788c */ /* 0x000fd20008705670 */
[----:B------:R-:W-:Y:S05]  /*3070*/  BRA.U UP0, `(.L_x_51) ;  /* 0x0000000500487547 */ /* 0x000fea000b800000 */
[----:B------:R-:W-:Y:S01]  /*3080*/  ISETP.GE.U32.AND P2, PT, R0, 0x10, PT ;  /* 0x000000100000780c */ /* 0x000fe20003f46070 */
[----:B------:R-:W-:Y:S01]  /*3090*/  IMAD.MOV.U32 R12, RZ, RZ, 0x1 ;  /* 0x00000001ff0c7424 */ /* 0x000fe200078e00ff */
[----:B------:R-:W-:Y:S02]  /*30a0*/  CS2R R10, SRZ ;  /* 0x00000000000a7805 */ /* 0x000fe4000001ff00 */
[----:B------:R-:W-:Y:S01]  /*30b0*/  CS2R R8, SRZ ;  /* 0x0000000000087805 */ /* 0x000fe2000001ff00 */
[----:B------:R-:W-:Y:S01]  /*30c0*/  UMOV UR6, 0x400 ;  /* 0x0000040000067882 */ /* 0x000fe20000000000 */
[----:B------:R-:W-:Y:S01]  /*30d0*/  UMOV UR5, URZ ;  /* 0x000000ff00057c82 */ /* 0x000fe20008000000 */
[----:B------:R-:W-:-:S12]  /*30e0*/  ULEA UR6, UR52, UR6, 0x18 ;  /* 0x0000000634067291 */ /* 0x000fd8000f8ec0ff */
.L_x_55:
[----:B------:R-:W-:Y:S02]  /*30f0*/  LEA R2, R8, UR6, 0x3 ;  /* 0x0000000608027c11 */ /* 0x000fe4000f8e18ff */
[----:B------:R-:W-:-:S03]  /*3100*/  SHF.L.U32 R4, R9, 0x1f, RZ ;  /* 0x0000001f09047819 */ /* 0x000fc600000006ff */
[----:B------:R-:W-:Y:S01]  /*3110*/  VIADD R5, R2, 0x100 ;  /* 0x0000010002057836 */ /* 0x000fe20000000000 */
[----:B------:R-:W1:Y:S02]  /*3120*/  SYNCS.PHASECHK.TRANS64.TRYWAIT P0, [R2+URZ+0xf0], R4 ;  /* 0x0000f004020075a7 */ /* 0x000e6400080011ff */
[----:B-1----:R-:W-:Y:S05]  /*3130*/  @!P0 BRA `(.L_x_52) ;  /* 0x0000005c00748947 */ /* 0x002fea0003800000 */
.L_x_163:
[----:B------:R-:W-:Y:S01]  /*3140*/  ULEA UR4, UR5, UR6, 0x3 ;  /* 0x0000000605047291 */ /* 0x000fe2000f8e18ff */
[----:B-1----:R-:W-:Y:S01]  /*3150*/  PRMT R2, RZ, 0x654, R5 ;  /* 0x00000654ff027816 */ /* 0x002fe20000000005 */
[----:B------:R-:W-:Y:S01]  /*3160*/  @!P2 IMAD.MOV.U32 R4, RZ, RZ, 0x10 ;  /* 0x00000010ff04a424 */ /* 0x000fe200078e00ff */
[----:B------:R-:W-:Y:S01]  /*3170*/  SHF.L.U32 R5, R12, 0x1f, RZ ;  /* 0x0000001f0c057819 */ /* 0x000fe200000006ff */
[----:B------:R-:W-:Y:S01]  /*3180*/  UIADD3 UR7, UPT, UPT, UR4, 0x90, URZ ;  /* 0x0000009004077890 */ /* 0x000fe2000fffe0ff */
[----:B------:R1:W-:Y:S05]  /*3190*/  SYNCS.ARRIVE.TRANS64.RED.A1T0 RZ, [R2+URZ], RZ ;  /* 0x000000ff02ff79a7 */ /* 0x0003ea00081004ff */
[----:B------:R-:W-:Y:S01]  /*31a0*/  IMAD.U32 R6, RZ, RZ, UR7 ;  /* 0x00000007ff067e24 */ /* 0x000fe2000f8e00ff */
[----:B------:R-:W2:Y:S04]  /*31b0*/  SYNCS.PHASECHK.TRANS64.TRYWAIT P0, [UR4+0xa0], R5 ;  /* 0x0000a005ff0075a7 */ /* 0x000ea80008001104 */
[----:B------:R-:W-:Y:S01]  /*31c0*/  PRMT R6, R0, 0x654, R6 ;  /* 0x0000065400067816 */ /* 0x000fe20000000006 */
[----:B-12---:R-:W-:Y:S06]  /*31d0*/  @!P0 BRA `(.L_x_53) ;  /* 0x0000005c00608947 */ /* 0x006fec0003800000 */
.L_x_165:
[----:B------:R-:W-:Y:S01]  /*31e0*/  ULEA UR8, UR5, UR6, 0x4 ;  /* 0x0000000605087291 */ /* 0x000fe2000f8e20ff */
[----:B------:R-:W-:Y:S01]  /*31f0*/  SEL R3, R6, R3, !P2 ;  /* 0x0000000306037207 */ /* 0x000fe20005000000 */
[----:B------:R-:W-:Y:S01]  /*3200*/  UIADD3 UR9, UPT, UPT, UR4, 0x90, URZ ;  /* 0x0000009004097890 */ /* 0x000fe2000fffe0ff */
[----:B-1----:R-:W-:Y:S01]  /*3210*/  LEA R2, R11, UR6, 0x3 ;  /* 0x000000060b027c11 */ /* 0x002fe2000f8e18ff */
[----:B------:R-:W-:Y:S01]  /*3220*/  UIADD3 UR8, UPT, UPT, UR8, 0x120, URZ ;  /* 0x0000012008087890 */ /* 0x000fe2000fffe0ff */
[----:B------:R1:W-:Y:S01]  /*3230*/  @!P2 SYNCS.ARRIVE.TRANS64.RED RZ, [R3+URZ], R4 ;  /* 0x0000000403ffa9a7 */ /* 0x0003e200080004ff */
[----:B------:R-:W-:Y:S01]  /*3240*/  UIADD3 UR4, UPT, UPT, UR5, 0x1, URZ ;  /* 0x0000000105047890 */ /* 0x000fe2000fffe0ff */
[----:B------:R-:W-:-:S03]  /*3250*/  VIADD R8, R8, 0x1 ;  /* 0x0000000108087836 */ /* 0x000fc60000000000 */
[----:B------:R-:W-:Y:S02]  /*3260*/  UISETP.NE.AND UP0, UPT, UR4, 0x2, UPT ;  /* 0x000000020400788c */ /* 0x000fe4000bf05270 */
[----:B------:R-:W-:Y:S01]  /*3270*/  ISETP.NE.AND P0, PT, R8, 0x2, PT ;  /* 0x000000020800780c */ /* 0x000fe20003f05270 */
[----:B------:R-:W-:Y:S06]  /*3280*/  UGETNEXTWORKID.BROADCAST [UR8], [UR9] ;  /* 0x00000000080073ca */ /* 0x000fec0008000100 */
[----:B------:R-:W-:Y:S02]  /*3290*/  USEL UR7, URZ, 0x1, UP0 ;  /* 0x00000001ff077887 */ /* 0x000fe40008000000 */
[----:B------:R-:W-:-:S04]  /*32a0*/  USEL UR5, UR4, URZ, UP0 ;  /* 0x000000ff04057287 */ /* 0x000fc80008000000 */
[----:B------:R-:W-:Y:S02]  /*32b0*/  LOP3.LUT R12, R12, UR7, RZ, 0x3c, !PT ;  /* 0x000000070c0c7c12 */ /* 0x000fe4000f8e3cff */
[----:B-1----:R-:W-:-:S04]  /*32c0*/  SHF.L.U32 R4, R10, 0x1f, RZ ;  /* 0x0000001f0a047819 */ /* 0x002fc800000006ff */
[----:B------:R-:W1:Y:S02]  /*32d0*/  SYNCS.PHASECHK.TRANS64.TRYWAIT P1, [R2+URZ+0x90], R4 ;  /* 0x00009004020075a7 */ /* 0x000e6400080211ff */
[----:B-1----:R-:W-:Y:S05]  /*32e0*/  @!P1 BRA `(.L_x_54) ;  /* 0x0000005c00349947 */ /* 0x002fea0003800000 */
.L_x_166:
[C---:B-1----:R-:W-:Y:S01]  /*32f0*/  LEA R4, R11.reuse, UR6, 0x4 ;  /* 0x000000060b047c11 */ /* 0x042fe2000f8e20ff */
[----:B------:R-:W-:Y:S01]  /*3300*/  VIADD R2, R2, 0xa0 ;  /* 0x000000a002027836 */ /* 0x000fe20000000000 */
[----:B------:R-:W-:Y:S01]  /*3310*/  SEL R8, R8, RZ, P0 ;  /* 0x000000ff08087207 */ /* 0x000fe20000000000 */
[----:B------:R-:W-:-:S03]  /*3320*/  VIADD R11, R11, 0x1 ;  /* 0x000000010b0b7836 */ /* 0x000fc60000000000 */
[----:B------:R-:W1:Y:S01]  /*3330*/  LDS.128 R4, [R4+0x120] ;  /* 0x0001200004047984 */ /* 0x000e620000000c00 */
[----:B------:R-:W-:Y:S02]  /*3340*/  PRMT R2, RZ, 0x654, R2 ;  /* 0x00000654ff027816 */ /* 0x000fe40000000002 */
[C---:B------:R-:W-:Y:S01]  /*3350*/  ISETP.NE.AND P1, PT, R11.reuse, 0x2, PT ;  /* 0x000000020b00780c */ /* 0x040fe20003f25270 */
[----:B------:R-:W-:Y:S01]  /*3360*/  @!PT LDS RZ, [RZ] ;  /* 0x00000000fffff984 */ /* 0x000fe20000000800 */
[----:B------:R-:W-:Y:S01]  /*3370*/  @!PT LDS RZ, [RZ] ;  /* 0x00000000fffff984 */ /* 0x000fe20000000800 */
[----:B------:R-:W-:Y:S01]  /*3380*/  @!PT LDS RZ, [RZ] ;  /* 0x00000000fffff984 */ /* 0x000fe20000000800 */
[----:B------:R-:W-:Y:S01]  /*3390*/  @!PT LDS RZ, [RZ] ;  /* 0x00000000fffff984 */ /* 0x000fe20000000800 */
[----:B------:R2:W-:Y:S06]  /*33a0*/  MEMBAR.ALL.CTA ;  /* 0x0000000000007992 */ /* 0x0005ec0000008000 */
[----:B--2---:R-:W2:Y:S01]  /*33b0*/  FENCE.VIEW.ASYNC.S ;  /* 0x00000000000073c6 */ /* 0x004ea20000000000 */
[----:B------:R-:W-:Y:S01]  /*33c0*/  SEL R11, R11, RZ, P1 ;  /* 0x000000ff0b0b7207 */ /* 0x000fe20000800000 */
[----:B--2---:R2:W-:Y:S01]  /*33d0*/  SYNCS.ARRIVE.TRANS64.RED.A1T0 RZ, [R2+URZ], RZ ;  /* 0x000000ff02ff79a7 */ /* 0x0045e200081004ff */
[----:B-1----:R-:W-:-:S02]  /*33e0*/  LOP3.LUT P3, RZ, R6, 0x1, RZ, 0xc0, !PT ;  /* 0x0000000106ff7812 */ /* 0x002fc4000786c0ff */
[----:B------:R-:W-:-:S04]  /*33f0*/  SEL R4, RZ, 0x1, P1 ;  /* 0x00000001ff047807 */ /* 0x000fc80000800000 */
[----:B------:R-:W-:Y:S02]  /*3400*/  LOP3.LUT R10, R10, R4, RZ, 0x3c, !PT ;  /* 0x000000040a0a7212 */ /* 0x000fe400078e3cff */
[----:B--2---:R-:W-:-:S04]  /*3410*/  SEL R2, RZ, 0x1, P0 ;  /* 0x00000001ff027807 */ /* 0x004fc80000000000 */
[----:B------:R-:W-:Y:S01]  /*3420*/  LOP3.LUT R9, R9, R2, RZ, 0x3c, !PT ;  /* 0x0000000209097212 */ /* 0x000fe200078e3cff */
[----:B------:R-:W-:Y:S06]  /*3430*/  @P3 BRA `(.L_x_55) ;  /* 0xfffffffc002c3947 */ /* 0x000fec000383ffff */
[----:B------:R-:W-:Y:S01]  /*3440*/  ULEA UR4, UR5, UR6, 0x3 ;  /* 0x0000000605047291 */ /* 0x000fe2000f8e18ff */
[----:B------:R-:W-:-:S08]  /*3450*/  SHF.L.U32 R2, R12, 0x1f, RZ ;  /* 0x0000001f0c027819 */ /* 0x000fd000000006ff */
[----:B------:R-:W1:Y:S02]  /*3460*/  SYNCS.PHASECHK.TRANS64 P0, [UR4+0xa0], R2 ;  /* 0x0000a002ff0075a7 */ /* 0x000e640008001004 */
[----:B-1----:R-:W-:Y:S05]  /*3470*/  @P0 BRA `(.L_x_56) ;  /* 0x0000000000080947 */ /* 0x002fea0003800000 */
[----:B------:R-:W1:Y:S02]  /*3480*/  SYNCS.PHASECHK.TRANS64.TRYWAIT P0, [UR4+0xa0], R2 ;  /* 0x0000a002ff0075a7 */ /* 0x000e640008001104 */
[----:B-1----:R-:W-:Y:S05]  /*3490*/  @!P0 BRA `(.L_x_57) ;  /* 0x0000005800dc8947 */ /* 0x002fea0003800000 */
.L_x_56:
[----:B------:R-:W-:-:S04]  /*34a0*/  UIADD3 UR7, UPT, UPT, UR5, 0x1, URZ ;  /* 0x0000000105077890 */ /* 0x000fc8000fffe0ff */
[----:B------:R-:W-:-:S04]  /*34b0*/  UISETP.NE.AND UP0, UPT, UR7, 0x2, UPT ;  /* 0x000000020700788c */ /* 0x000fc8000bf05270 */
[----:B------:R-:W-:Y:S02]  /*34c0*/  USEL UR8, URZ, 0x1, UP0 ;  /* 0x00000001ff087887 */ /* 0x000fe40008000000 */
[----:B------:R-:W-:-:S04]  /*34d0*/  USEL UR7, UR7, URZ, UP0 ;  /* 0x000000ff07077287 */ /* 0x000fc80008000000 */
[----:B------:R-:W-:Y:S01]  /*34e0*/  ULEA UR7, UR7, UR6, 0x3 ;  /* 0x0000000607077291 */ /* 0x000fe2000f8e18ff */
[----:B-1----:R-:W-:-:S04]  /*34f0*/  LOP3.LUT R2, R12, UR8, RZ, 0x3c, !PT ;  /* 0x000000080c027c12 */ /* 0x002fc8000f8e3cff */
[----:B------:R-:W-:-:S04]  /*3500*/  SHF.L.U32 R0, R2, 0x1f, RZ ;  /* 0x0000001f02007819 */ /* 0x000fc800000006ff */
[----:B------:R-:W1:Y:S02]  /*3510*/  SYNCS.PHASECHK.TRANS64 P0, [UR7+0xa0], R0 ;  /* 0x0000a000ff0075a7 */ /* 0x000e640008001007 */
[----:B-1----:R-:W-:Y:S05]  /*3520*/  @P0 EXIT ;  /* 0x000000000000094d */ /* 0x002fea0003800000 */
[----:B------:R-:W-:Y:S02]  /*3530*/  SHF.L.U32 R2, R2, 0x1f, RZ ;  /* 0x0000001f02027819 */ /* 0x000fe400000006ff */
[----:B------:R-:W-:-:S07]  /*3540*/  MOV R0, UR7 ;  /* 0x0000000700007c02 */ /* 0x000fce0008000f00 */
.L_x_58:
[----:B-1----:R1:W2:Y:S02]  /*3550*/  SYNCS.PHASECHK.TRANS64.TRYWAIT P0, [R0+URZ+0xa0], R2 ;  /* 0x0000a002000075a7 */ /* 0x0022a400080011ff */
[----:B--2---:R-:W-:Y:S05]  /*3560*/  @!P0 NANOSLEEP.SYNCS 0x989680 ;  /* 0x009896800000895d */ /* 0x004fea0003900000 */
[----:B------:R-:W2:Y:S02]  /*3570*/  @!P0 SYNCS.PHASECHK.TRANS64 P0, [R0+URZ+0xa0], R2 ;  /* 0x0000a002000085a7 */ /* 0x000ea400080010ff */
[----:B--2---:R-:W-:Y:S05]  /*3580*/  @P0 EXIT ;  /* 0x000000000000094d */ /* 0x004fea0003800000 */
[----:B------:R-:W-:Y:S05]  /*3590*/  BRA `(.L_x_58) ;  /* 0xfffffffc00ec7947 */ /* 0x000fea000383ffff */
.L_x_51:
[----:B------:R-:W-:Y:S05]  /*35a0*/  BRA.U UP4, `(.L_x_59) ;  /* 0x0000001504487547 */ /* 0x000fea000b800000 */
[----:B------:R-:W-:Y:S01]  /*35b0*/  UMOV UR4, 0x40 ;  /* 0x0000004000047882 */ /* 0x000fe20000000000 */
[----:B------:R-:W-:Y:S01]  /*35c0*/  NOP ;  /* 0x0000000000007918 */ /* 0x000fe20000000000 */
[----:B------:R-:W-:Y:S01]  /*35d0*/  ULEA UR5, UR52, UR4, 0x18 ;  /* 0x0000000434057291 */ /* 0x000fe2000f8ec0ff */
[----:B------:R-:W-:Y:S02]  /*35e0*/  UMOV UR6, 0x400 ;  /* 0x0000040000067882 */ /* 0x000fe40000000000 */
[----:B------:R-:W-:-:S06]  /*35f0*/  ULEA UR6, UR52, UR6, 0x18 ;  /* 0x0000000634067291 */ /* 0x000fcc000f8ec0ff */
[----:B------:R-:W1:Y:S02]  /*3600*/  LDS.U8 R0, [UR5+0x1c] ;  /* 0x00001c05ff007984 */ /* 0x000e640008000000 */
[----:B-1----:R-:W-:-:S13]  /*3610*/  ISETP.NE.AND P0, PT, R0, RZ, PT ;  /* 0x000000ff0000720c */ /* 0x002fda0003f05270 */
[----:B------:R-:W-:Y:S05]  /*3620*/  @P0 BRA `(.L_x_60) ;  /* 0x0000000400080947 */ /* 0x000fea0003800000 */
[----:B------:R-:W-:Y:S02]  /*3630*/  UISETP.NE.U32.AND UP1, UPT, UR68, 0x1, UPT ;  /* 0x000000014400788c */ /* 0x000fe4000bf25070 */
[----:B------:R-:W-:-:S07]  /*3640*/  UIADD3 UR7, UPT, UPT, UR5, 0x8, URZ ;  /* 0x0000000805077890 */ /* 0x000fce000fffe0ff */
[----:B------:R-:W-:Y:S05]  /*3650*/  BRA.U !UP1, `(.L_x_61) ;  /* 0x00000001099c7547 */ /* 0x000fea000b800000 */
[----:B------:R-:W-:Y:S01]  /*3660*/  ELECT P0, URZ, PT ;  /* 0x0000000000ff782f */ /* 0x000fe20003800000 */
[----:B------:R-:W-:-:S12]  /*3670*/  BSSY B0, `(.L_x_61) ;  /* 0x0000025000007945 */ /* 0x000fd80003800000 */
[----:B------:R-:W-:Y:S05]  /*3680*/  @!P0 BRA `(.L_x_62) ;  /* 0x00000000008c8947 */ /* 0x000fea0003800000 */
[----:B------:R-:W-:-:S05]  /*3690*/  UMOV UR4, 0x10 ;  /* 0x0000001000047882 */ /* 0x000fca0000000000 */
[----:B------:R-:W-:Y:S04]  /*36a0*/  DEPBAR.LE SB1, 0x36 ;  /* 0x00009d800000791a */ /* 0x000fe80000000000 */
[----:B------:R-:W1:Y:S02]  /*36b0*/  UTCATOMSWS.2CTA.FIND_AND_SET.ALIGN UP0, UR4, UR4 ;  /* 0x00000004000475e3 */ /* 0x000e640008200800 */
[----:B-1----:R-:W-:Y:S01]  /*36c0*/  MOV R10, UR4 ;  /* 0x00000004000a7c02 */ /* 0x002fe20008000f00 */
[----:B------:R-:W-:Y:S06]  /*36d0*/  BRA.U UP0, `(.L_x_63) ;  /* 0x0000000100187547 */ /* 0x000fec000b800000 */
.L_x_64:
[----:B------:R-:W-:Y:S05]  /*36e0*/  NANOSLEEP 0x64 ;  /* 0x000000640000795d */ /* 0x000fea0003800000 */
[----:B------:R-:W-:-:S05]  /*36f0*/  UMOV UR4, 0x10 ;  /* 0x0000001000047882 */ /* 0x000fca0000000000 */
[----:B------:R-:W-:Y:S04]  /*3700*/  DEPBAR.LE SB1, 0x36 ;  /* 0x00009d800000791a */ /* 0x000fe80000000000 */
[----:B------:R-:W1:Y:S02]  /*3710*/  UTCATOMSWS.2CTA.FIND_AND_SET.ALIGN UP0, UR4, UR4 ;  /* 0x00000004000475e3 */ /* 0x000e640008200800 */
[----:B-1----:R-:W-:Y:S01]  /*3720*/  MOV R10, UR4 ;  /* 0x00000004000a7c02 */ /* 0x002fe20008000f00 */
[----:B------:R-:W-:Y:S05]  /*3730*/  BRA.U !UP0, `(.L_x_64) ;  /* 0xfffffffd08e87547 */ /* 0x000fea000b83ffff */
.L_x_63:
[----:B------:R-:W1:Y:S01]  /*3740*/  LDS R6, [UR5+0x10] ;  /* 0x00001005ff067984 */ /* 0x000e620008000800 */
[----:B------:R-:W-:Y:S01]  /*3750*/  IMAD.U32 R0, RZ, RZ, UR6 ;  /* 0x00000006ff007e24 */ /* 0x000fe2000f8e00ff */
[----:B------:R-:W-:-:S03]  /*3760*/  MOV R4, UR69 ;  /* 0x0000004500047c02 */ /* 0x000fc60008000f00 */
[----:B------:R-:W-:Y:S01]  /*3770*/  VIADD R0, R0, 0x140 ;  /* 0x0000014000007836 */ /* 0x000fe20000000000 */
[----:B-1----:R-:W-:-:S04]  /*3780*/  SHF.L.U32 R6, R6, 0x1f, RZ ;  /* 0x0000001f06067819 */ /* 0x002fc800000006ff */
[----:B------:R-:W1:Y:S02]  /*3790*/  SYNCS.PHASECHK.TRANS64.TRYWAIT P0, [UR5+0x8], R6 ;  /* 0x00000806ff0075a7 */ /* 0x000e640008001105 */
[----:B-1----:R-:W-:Y:S05]  /*37a0*/  @P0 BRA `(.L_x_65) ;  /* 0x0000000000080947 */ /* 0x002fea0003800000 */
[----:B------:R-:W1:Y:S02]  /*37b0*/  SYNCS.PHASECHK.TRANS64.TRYWAIT P0, [UR5+0x8], R6 ;  /* 0x00000806ff0075a7 */ /* 0x000e640008001105 */
[----:B-1----:R-:W-:Y:S05]  /*37c0*/  @!P0 BRA `(.L_x_66) ;  /* 0x0000005800288947 */ /* 0x002fea0003800000 */
.L_x_65:
[----:B------:R-:W-:Y:S01]  /*37d0*/  PRMT R4, R4, 0x654, R0 ;  /* 0x0000065404047816 */ /* 0x000fe20000000000 */
[----:B------:R-:W-:Y:S01]  /*37e0*/  HFMA2 R0, -RZ, RZ, 0, 5.9604644775390625e-08 ;  /* 0x00000001ff007431 */ /* 0x000fe200000001ff */
[----:B------:R-:W-:Y:S01]  /*37f0*/  UPRMT UR4, UR69, 0x654, UR7 ;  /* 0x0000065445047896 */ /* 0x000fe20008000007 */
[----:B------:R-:W-:Y:S02]  /*3800*/  IMAD.MOV.U32 R8, RZ, RZ, 0xffff ;  /* 0x0000ffffff087424 */ /* 0x000fe400078e00ff */
[----:B-1----:R-:W-:Y:S02]  /*3810*/  IMAD.MOV.U32 R6, RZ, RZ, 0x4 ;  /* 0x00000004ff067424 */ /* 0x002fe400078e00ff */
[----:B------:R-:W-:Y:S01]  /*3820*/  IMAD.SHL.U32 R9, R10, 0x20, RZ ;  /* 0x000000200a097824 */ /* 0x000fe200078e00ff */
[----:B------:R-:W-:Y:S02]  /*3830*/  MOV R5, UR4 ;  /* 0x0000000400057c02 */ /* 0x000fe40008000f00 */
[-C--:B------:R-:W-:Y:S01]  /*3840*/  SHF.L.U32 R8, R8, R10.reuse, RZ ;  /* 0x0000000a08087219 */ /* 0x080fe200000006ff */
[----:B------:R1:W-:Y:S01]  /*3850*/  SYNCS.ARRIVE.TRANS64.RED RZ, [UR4], R6 ;  /* 0x00000006ffff79a7 */ /* 0x0003e20008000404 */
[----:B------:R-:W-:Y:S01]  /*3860*/  SHF.L.U32 R7, R0, R10, RZ ;  /* 0x0000000a00077219 */ /* 0x000fe200000006ff */
[----:B------:R1:W-:Y:S04]  /*3870*/  STS [UR6+0x140], R9 ;  /* 0x00014009ff007988 */ /* 0x0003e80008000806 */
[----:B------:R1:W-:Y:S04]  /*3880*/  STAS [R4.64], R10 ;  /* 0x0000000a04007dbd */ /* 0x0003e8000c0008ff */
[----:B------:R1:W-:Y:S04]  /*3890*/  ATOMS.OR RZ, [UR5+0x14], R8 ;  /* 0x00001408ffff798c */ /* 0x0003e8000b000005 */
[----:B------:R1:W-:Y:S04]  /*38a0*/  ATOMS.OR RZ, [UR5+0x18], R7 ;  /* 0x00001807ffff798c */ /* 0x0003e8000b000005 */
[----:B------:R1:W-:Y:S02]  /*38b0*/  ATOMS.XOR RZ, [UR5+0x10], R0 ;  /* 0x00001000ffff798c */ /* 0x0003e4000b800005 */
.L_x_62:
[----:B------:R-:W-:Y:S05]  /*38c0*/  BSYNC B0 ;  /* 0x0000000000007941 */ /* 0x000fea0003800000 */
.L_x_61:
[----:B------:R-:W-:Y:S05]  /*38d0*/  BRA.U UP1, `(.L_x_67) ;  /* 0x00000001016c7547 */ /* 0x000fea000b800000 */
[----:B------:R-:W-:-:S03]  /*38e0*/  UMOV UR4, 0xffffffff ;  /* 0xffffffff00047882 */ /* 0x000fc60000000000 */
[----:B------:R-:W-:Y:S05]  /*38f0*/  BRA.DIV UR4, `(.L_x_68) ;  /* 0x0000005604f47947 */ /* 0x000fea000b800000 */
[----:B------:R-:W-:-:S13]  /*3900*/  ELECT P0, URZ, PT ;  /* 0x0000000000ff782f */ /* 0x000fda0003800000 */
.L_x_170:
[----:B------:R-:W-:Y:S05]  /*3910*/  @!P0 BRA `(.L_x_67) ;  /* 0x00000000005c8947 */ /* 0x000fea0003800000 */
[----:B-1----:R-:W1:Y:S02]  /*3920*/  LDS R4, [UR5+0x10] ;  /* 0x00001005ff047984 */ /* 0x002e640008000800 */
[----:B-1----:R-:W-:-:S04]  /*3930*/  SHF.L.U32 R4, R4, 0x1f, RZ ;  /* 0x0000001f04047819 */ /* 0x002fc800000006ff */
[----:B------:R-:W1:Y:S02]  /*3940*/  SYNCS.PHASECHK.TRANS64.TRYWAIT P0, [UR5+0x8], R4 ;  /* 0x00000804ff0075a7 */ /* 0x000e640008001105 */
[----:B-1----:R-:W-:Y:S05]  /*3950*/  @P0 BRA `(.L_x_69) ;  /* 0x0000000000080947 */ /* 0x002fea0003800000 */
[----:B------:R-:W1:Y:S02]  /*3960*/  SYNCS.PHASECHK.TRANS64.TRYWAIT P0, [UR5+0x8], R4 ;  /* 0x00000804ff0075a7 */ /* 0x000e640008001105 */
[----:B-1----:R-:W-:Y:S05]  /*3970*/  @!P0 BRA `(.L_x_70) ;  /* 0x0000005400f88947 */ /* 0x002fea0003800000 */
.L_x_69:
[----:B------:R-:W2:Y:S01]  /*3980*/  LDS R6, [UR6+0x140] ;  /* 0x00014006ff067984 */ /* 0x000ea20008000800 */
[----:B-1----:R-:W-:Y:S02]  /*3990*/  HFMA2 R0, -RZ, RZ, 0, 5.9604644775390625e-08 ;  /* 0x00000001ff007431 */ /* 0x002fe400000001ff */
[----:B------:R-:W-:Y:S01]  /*39a0*/  IMAD.MOV.U32 R4, RZ, RZ, 0xffff ;  /* 0x0000ffffff047424 */ /* 0x000fe200078e00ff */
[----:B------:R-:W-:Y:S01]  /*39b0*/  UPRMT UR4, UR69, 0x654, UR7 ;  /* 0x0000065445047896 */ /* 0x000fe20008000007 */
[----:B--2---:R-:W-:-:S03]  /*39c0*/  IMAD.SHL.U32 R5, R6, 0x20, RZ ;  /* 0x0000002006057824 */ /* 0x004fc600078e00ff */
[-C--:B------:R-:W-:Y:S02]  /*39d0*/  SHF.L.U32 R4, R4, R6.reuse, RZ ;  /* 0x0000000604047219 */ /* 0x080fe400000006ff */
[----:B------:R-:W-:Y:S01]  /*39e0*/  SHF.L.U32 R6, R0, R6, RZ ;  /* 0x0000000600067219 */ /* 0x000fe200000006ff */
[----:B------:R2:W-:Y:S04]  /*39f0*/  STS [UR6+0x140], R5 ;  /* 0x00014005ff007988 */ /* 0x0005e80008000806 */
[----:B------:R2:W-:Y:S04]  /*3a00*/  ATOMS.OR RZ, [UR5+0x14], R4 ;  /* 0x00001404ffff798c */ /* 0x0005e8000b000005 */
[----:B------:R2:W-:Y:S01]  /*3a10*/  ATOMS.OR RZ, [UR5+0x18], R6 ;  /* 0x00001806ffff798c */ /* 0x0005e2000b000005 */
[----:B------:R-:W-:Y:S03]  /*3a20*/  SYNCS.ARRIVE.TRANS64.RED.A1T0 RZ, [UR4], RZ ;  /* 0x000000ffffff79a7 */ /* 0x000fe60008100404 */
[----:B------:R2:W-:Y:S01]  /*3a30*/  ATOMS.XOR RZ, [UR5+0x10], R0 ;  /* 0x00001000ffff798c */ /* 0x0005e2000b800005 */
[----:B------:R-:W-:Y:S05]  /*3a40*/  BRA `(.L_x_67) ;  /* 0x0000000000107947 */ /* 0x000fea0003800000 */
.L_x_60:
[----:B------:R-:W-:Y:S02]  /*3a50*/  MOV R0, 0xffffffff ;  /* 0xffffffff00007802 */ /* 0x000fe40000000f00 */
[----:B------:R-:W-:-:S03]  /*3a60*/  MOV R4, 0x3a90 ;  /* 0x00003a9000047802 */ /* 0x000fc60000000f00 */
[----:B------:R1:W-:Y:S04]  /*3a70*/  STS [UR6+0x140], R0 ;  /* 0x00014000ff007988 */ /* 0x0003e80008000806 */
[----:B-1---5:R-:W-:Y:S05]  /*3a80*/  CALL.REL.NOINC `($__internal_1_$__cuda_sm10x_tcgen05_guardrail_trap_phase_invalid_during_alloc) ;  /* 0x0000005c00cc7944 */ /* 0x022fea0003c00000 */
.L_x_67:
[----:B------:R-:W-:Y:S05]  /*3a90*/  WARPSYNC.ALL ;  /* 0x0000000000007948 */ /* 0x000fea0003800000 */
[----:B------:R-:W3:Y:S01]  /*3aa0*/  S2UR UR4, SR_CgaCtaId ;  /* 0x00000000000479c3 */ /* 0x000ee20000008800 */
[----:B------:R-:W-:Y:S01]  /*3ab0*/  UMOV UR41, 0x400 ;  /* 0x0000040000297882 */ /* 0x000fe20000000000 */
[----:B------:R-:W-:-:S06]  /*3ac0*/  NOP ;  /* 0x0000000000007918 */ /* 0x000fcc0000000000 */
[----:B------:R-:W-:Y:S06]  /*3ad0*/  BAR.ARV 0x6, 0xa0 ;  /* 0x0182800000007b1d */ /* 0x000fec0000002000 */
[----:B------:R-:W4:Y:S01]  /*3ae0*/  LDCU UR6, c[0x0][0x38c] ;  /* 0x00007180ff0677ac */ /* 0x000f220008000800 */
[----:B------:R-:W-:Y:S01]  /*3af0*/  LOP3.LUT R3, R3, 0xffff, RZ, 0xc0, !PT ;  /* 0x0000ffff03037812 */ /* 0x000fe200078ec0ff */
[----:B-1----:R-:W-:Y:S01]  /*3b00*/  IMAD.MOV.U32 R9, RZ, RZ, 0x1 ;  /* 0x00000001ff097424 */ /* 0x002fe200078e00ff */
[----:B------:R-:W-:Y:S01]  /*3b10*/  LOP3.LUT R2, R2, 0xffff, RZ, 0xc0, !PT ;  /* 0x0000ffff02027812 */ /* 0x000fe200078ec0ff */
[----:B------:R-:W-:Y:S01]  /*3b20*/  IMAD.MOV.U32 R8, RZ, RZ, RZ ;  /* 0x000000ffff087224 */ /* 0x000fe200078e00ff */
[----:B------:R-:W-:Y:S01]  /*3b30*/  R2UR UR43, R3 ;  /* 0x00000000032b72ca */ /* 0x000fe200000e0000 */
[----:B------:R-:W-:Y:S01]  /*3b40*/  UMOV UR47, URZ ;  /* 0x000000ff002f7c82 */ /* 0x000fe20008000000 */
[----:B------:R-:W-:-:S02]  /*3b50*/  R2UR UR65, R2 ;  /* 0x00000000024172ca */ /* 0x000fc400000e0000 */
[----:B------:R-:W-:Y:S01]  /*3b60*/  CS2R R2, SRZ ;  /* 0x0000000000027805 */ /* 0x000fe2000001ff00 */
[----:B------:R-:W-:Y:S01]  /*3b70*/  UMOV UR38, URZ ;  /* 0x000000ff00267c82 */ /* 0x000fe20008000000 */
[----:B---3--:R-:W-:Y:S01]  /*3b80*/  ULEA UR41, UR4, UR41, 0x18 ;  /* 0x0000002904297291 */ /* 0x008fe2000f8ec0ff */
[----:B------:R-:W-:Y:S01]  /*3b90*/  UMOV UR37, URZ ;  /* 0x000000ff00257c82 */ /* 0x000fe20008000000 */
[----:B------:R-:W-:Y:S02]  /*3ba0*/  UISETP.NE.AND UP3, UPT, UR68, URZ, UPT ;  /* 0x000000ff4400728c */ /* 0x000fe4000bf65270 */
[----:B------:R-:W-:Y:S02]  /*3bb0*/  UIADD3 UR5, UPT, UPT, UR41, 0x8400, URZ ;  /* 0x0000840029057890 */ /* 0x000fe4000fffe0ff */
[----:B------:R-:W-:-:S03]  /*3bc0*/  UIADD3 UR4, UPT, UPT, UR41, 0x28400, URZ ;  /* 0x0002840029047890 */ /* 0x000fc6000fffe0ff */
[----:B--2---:R-:W1:Y:S01]  /*3bd0*/  LDS R0, [UR41+0x140] ;  /* 0x00014029ff007984 */ /* 0x004e620008000800 */
[----:B----4-:R-:W-:Y:S02]  /*3be0*/  UIADD3 UR6, UPT, UPT, UR6, 0x3f, URZ ;  /* 0x0000003f06067890 */ /* 0x010fe4000fffe0ff */
[----:B------:R-:W-:Y:S02]  /*3bf0*/  USHF.R.U32.HI UR5, URZ, 0x4, UR5 ;  /* 0x00000004ff057899 */ /* 0x000fe40008011605 */
[----:B------:R-:W-:Y:S02]  /*3c00*/  USHF.R.S32.HI UR64, URZ, 0x1f, UR6 ;  /* 0x0000001fff407899 */ /* 0x000fe40008011406 */
[----:B------:R-:W-:Y:S02]  /*3c10*/  USHF.R.U32.HI UR4, URZ, 0x4, UR4 ;  /* 0x00000004ff047899 */ /* 0x000fe40008011604 */
[----:B------:R-:W-:Y:S02]  /*3c20*/  ULEA.HI UR64, UR64, UR6, URZ, 0x6 ;  /* 0x0000000640407291 */ /* 0x000fe4000f8f30ff */
[----:B------:R-:W-:-:S02]  /*3c30*/  ULOP3.LUT UR5, UR5, 0x3fff, URZ, 0xc0, !UPT ;  /* 0x00003fff05057892 */ /* 0x000fc4000f8ec0ff */
[----:B------:R-:W-:Y:S02]  /*3c40*/  USHF.R.S32.HI UR64, URZ, 0x6, UR64 ;  /* 0x00000006ff407899 */ /* 0x000fe40008011440 */
[----:B------:R-:W-:Y:S02]  /*3c50*/  ULOP3.LUT UR45, UR4, 0x3fff, URZ, 0xc0, !UPT ;  /* 0x00003fff042d7892 */ /* 0x000fe4000f8ec0ff */
[----:B------:R-:W-:Y:S01]  /*3c60*/  UISETP.LT.AND UP0, UPT, UR64, 0x1, UPT ;  /* 0x000000014000788c */ /* 0x000fe2000bf01270 */
[----:B------:R-:W-:Y:S01]  /*3c70*/  UMOV UR62, 0x0 ;  /* 0x00000000003e7882 */ /* 0x000fe20000000000 */
        /* <DEDUP_REMOVED lines=9> */
[----:B------:R-:W-:-:S02]  /*3d10*/  ULOP3.LUT UR44, UR5, 0x10000, URZ, 0xfc, !UPT ;  /* 0x00010000052c7892 */ /* 0x000fc4000f8efcff */
[----:B------:R-:W-:Y:S02]  /*3d20*/  ULOP3.LUT UR45, UR45, 0x10000, URZ, 0xfc, !UPT ;  /* 0x000100002d2d7892 */ /* 0x000fe4000f8efcff */
[----:B------:R-:W-:Y:S01]  /*3d30*/  USEL UR66, UR64, 0x1, !UP0 ;  /* 0x0000000140427887 */ /* 0x000fe2000c000000 */
[----:B------:R-:W-:Y:S01]  /*3d40*/  UMOV UR52, 0x0 ;  /* 0x0000000000347882 */ /* 0x000fe20000000000 */
[----:B------:R-:W-:Y:S01]  /*3d50*/  UMOV UR53, 0x10100910 ;  /* 0x1010091000357882 */ /* 0x000fe20000000000 */
[----:B------:R-:W-:Y:S01]  /*3d60*/  UMOV UR50, 0x0 ;  /* 0x0000000000327882 */ /* 0x000fe20000000000 */
[----:B------:R-:W-:Y:S01]  /*3d70*/  UMOV UR51, 0x10100910 ;  /* 0x1010091000337882 */ /* 0x000fe20000000000 */
[----:B------:R-:W-:Y:S01]  /*3d80*/  UMOV UR48, 0x0 ;  /* 0x0000000000307882 */ /* 0x000fe20000000000 */
[----:B-1----:R-:W-:Y:S01]  /*3d90*/  R2UR UR67, R0 ;  /* 0x00000000004372ca */ /* 0x002fe200000e0000 */
[----:B------:R-:W-:-:S14]  /*3da0*/  UMOV UR49, 0x10100910 ;  /* 0x1010091000317882 */ /* 0x000fdc0000000000 */
.L_x_78:
[C---:B------:R-:W-:Y:S02]  /*3db0*/  LEA R0, R8.reuse, UR41, 0x3 ;  /* 0x0000002908007c11 */ /* 0x040fe4000f8e18ff */
[----:B------:R-:W-:Y:S02]  /*3dc0*/  SHF.L.U32 R4, R3, 0x1f, RZ ;  /* 0x0000001f03047819 */ /* 0x000fe400000006ff */
[----:B------:R-:W-:Y:S02]  /*3dd0*/  LEA R5, R8, UR41, 0x4 ;  /* 0x0000002908057c11 */ /* 0x000fe4000f8e20ff */
[----:B------:R-:W1:Y:S02]  /*3de0*/  SYNCS.PHASECHK.TRANS64.TRYWAIT P0, [R0+URZ+0x90], R4 ;  /* 0x00009004000075a7 */ /* 0x000e6400080011ff */
[----:B-1-3--:R-:W-:Y:S05]  /*3df0*/  @!P0 BRA `(.L_x_71) ;  /* 0x0000005000f08947 */ /* 0x00afea0003800000 */
.L_x_171:
[----:B-1----:R-:W1:Y:S01]  /*3e00*/  LDS.128 R4, [R5+0x120] ;  /* 0x0001200005047984 */ /* 0x002e620000000c00 */
[----:B------:R-:W-:Y:S02]  /*3e10*/  VIADD R0, R0, 0xa0 ;  /* 0x000000a000007836 */ /* 0x000fe40000000000 */
[----:B------:R-:W-:Y:S01]  /*3e20*/  VIADD R8, R8, 0x1 ;  /* 0x0000000108087836 */ /* 0x000fe20000000000 */
[----:B------:R-:W-:Y:S01]  /*3e30*/  @!PT LDS RZ, [RZ] ;  /* 0x00000000fffff984 */ /* 0x000fe20000000800 */
[----:B------:R-:W-:Y:S01]  /*3e40*/  @!PT LDS RZ, [RZ] ;  /* 0x00000000fffff984 */ /* 0x000fe20000000800 */
[----:B------:R-:W-:Y:S01]  /*3e50*/  @!PT LDS RZ, [RZ] ;  /* 0x00000000fffff984 */ /* 0x000fe20000000800 */
[----:B------:R-:W-:Y:S01]  /*3e60*/  @!PT LDS RZ, [RZ] ;  /* 0x00000000fffff984 */ /* 0x000fe20000000800 */
[----:B------:R2:W-:Y:S06]  /*3e70*/  MEMBAR.ALL.CTA ;  /* 0x0000000000007992 */ /* 0x0005ec0000008000 */
[----:B--2---:R-:W2:Y:S01]  /*3e80*/  FENCE.VIEW.ASYNC.S ;  /* 0x00000000000073c6 */ /* 0x004ea20000000000 */
[----:B------:R-:W-:-:S04]  /*3e90*/  PRMT R0, RZ, 0x654, R0 ;  /* 0x00000654ff007816 */ /* 0x000fc80000000000 */
[----:B--2---:R2:W-:Y:S01]  /*3ea0*/  SYNCS.ARRIVE.TRANS64.RED.A1T0 RZ, [R0+URZ], RZ ;  /* 0x000000ff00ff79a7 */ /* 0x0045e200081004ff */
[----:B-1----:R-:W-:Y:S01]  /*3eb0*/  LOP3.LUT P1, RZ, R6, 0x1, RZ, 0xc0, !PT ;  /* 0x0000000106ff7812 */ /* 0x002fe2000782c0ff */
[----:B--2---:R-:W-:-:S12]  /*3ec0*/  BRA.U UP3, `(.L_x_72) ;  /* 0x0000000503587547 */ /* 0x004fd8000b800000 */
[----:B------:R-:W1:Y:S01]  /*3ed0*/  LDCU UR4, c[0x0][0x38c] ;  /* 0x00007180ff0477ac */ /* 0x000e620008000800 */
[----:B------:R-:W-:Y:S02]  /*3ee0*/  PLOP3.LUT P2, PT, PT, PT, PT, 0x80, 0x8 ;  /* 0x000000000008781c */ /* 0x000fe40003f4f070 */
[----:B------:R-:W-:Y:S01]  /*3ef0*/  SHF.L.U32 R4, R9, 0x1f, RZ ;  /* 0x0000001f09047819 */ /* 0x000fe200000006ff */
[----:B------:R-:W-:Y:S02]  /*3f00*/  ULEA UR46, UR47, UR41, 0x3 ;  /* 0x000000292f2e7291 */ /* 0x000fe4000f8e18ff */
[----:B------:R-:W-:Y:S02]  /*3f10*/  ULEA UR36, UR47, UR67, 0x6 ;  /* 0x000000432f247291 */ /* 0x000fe4000f8e30ff */
[----:B-1----:R-:W-:-:S06]  /*3f20*/  UISETP.GE.AND UP0, UPT, UR4, 0x1, UPT ;  /* 0x000000010400788c */ /* 0x002fcc000bf06270 */
[----:B------:R-:W-:-:S05]  /*3f30*/  PLOP3.LUT P0, PT, PT, PT, UP0, 0x80, 0x8 ;  /* 0x000000000008781c */ /* 0x000fca0003f0f008 */
[----:B------:R-:W-:-:S08]  /*3f40*/  @UP0 ULEA UR4, UR38, UR41, 0x3 ;  /* 0x0000002926040291 */ /* 0x000fd0000f8e18ff */
[----:B------:R-:W-:-:S04]  /*3f50*/  @P0 SHF.L.U32 R0, R2, 0x1f, RZ ;  /* 0x0000001f02000819 */ /* 0x000fc800000006ff */
[----:B------:R1:W2:Y:S01]  /*3f60*/  @P0 SYNCS.PHASECHK.TRANS64.TRYWAIT P2, [UR4], R0 ;  /* 0x00000000ff0005a7 */ /* 0x0002a20008041104 */
[----:B------:R-:W3:Y:S02]  /*3f70*/  SYNCS.PHASECHK.TRANS64.TRYWAIT P0, [UR46+0xd0], R4 ;  /* 0x0000d004ff0075a7 */ /* 0x000ee4000800112e */
[----:B-123--:R-:W-:Y:S05]  /*3f80*/  @!P0 BRA `(.L_x_73) ;  /* 0x0000005000a08947 */ /* 0x00efea0003800000 */
.L_x_173:
[----:B------:R-:W-:Y:S01]  /*3f90*/  UMOV UR42, UR37 ;  /* 0x00000025002a7c82 */ /* 0x000fe20008000000 */
[----:B------:R-:W-:Y:S05]  /*3fa0*/  BRA.U !UP0, `(.L_x_74) ;  /* 0x0000000508107547 */ /* 0x000fea000b800000 */
[----:B------:R-:W-:Y:S02]  /*3fb0*/  UIADD3 UR42, UPT, UPT, UR66, UR37, URZ ;  /* 0x00000025422a7290 */ /* 0x000fe4000fffe0ff */
[----:B------:R-:W-:Y:S01]  /*3fc0*/  UPLOP3.LUT UP2, UPT, UPT, UPT, UPT, 0x40, 0x4 ;  /* 0x000000000004789c */ /* 0x000fe20003f4e870 */
[----:B------:R-:W-:Y:S01]  /*3fd0*/  UMOV UR39, UR64 ;  /* 0x0000004000277c82 */ /* 0x000fe20008000000 */
[----:B------:R-:W-:-:S09]  /*3fe0*/  UMOV UR5, UR38 ;  /* 0x0000002600057c82 */ /* 0x000fd20008000000 */
.L_x_77:
[----:B------:R-:W-:Y:S01]  /*3ff0*/  ULEA UR7, UR5, UR41, 0x3 ;  /* 0x0000002905077291 */ /* 0x000fe2000f8e18ff */
[----:B--23--:R-:W-:Y:S11]  /*4000*/  @P2 BRA `(.L_x_75) ;  /* 0x00000000000c2947 */ /* 0x00cff60003800000 */
[----:B-1----:R-:W-:Y:S04]  /*4010*/  SHF.L.U32 R4, R2, 0x1f, RZ ;  /* 0x0000001f02047819 */ /* 0x002fe800000006ff */
[----:B------:R-:W1:Y:S02]  /*4020*/  SYNCS.PHASECHK.TRANS64.TRYWAIT P0, [UR7], R4 ;  /* 0x00000004ff0075a7 */ /* 0x000e640008001107 */
[----:B-1----:R-:W-:Y:S05]  /*4030*/  @!P0 BRA `(.L_x_76) ;  /* 0x00000050008c8947 */ /* 0x002fea0003800000 */
.L_x_75:
[----:B------:R-:W-:Y:S01]  /*4040*/  UISETP.NE.AND UP0, UPT, UR39, 0x1, UPT ;  /* 0x000000012700788c */ /* 0x000fe2000bf05270 */
[----:B------:R-:W-:Y:S01]  /*4050*/  PLOP3.LUT P2, PT, PT, PT, PT, 0x80, 0x8 ;  /* 0x000000000008781c */ /* 0x000fe20003f4f070 */
[----:B------:R-:W-:Y:S02]  /*4060*/  UIADD3 UR4, UPT, UPT, UR5, 0x1, URZ ;  /* 0x0000000105047890 */ /* 0x000fe4000fffe0ff */
[----:B------:R-:W-:Y:S02]  /*4070*/  UIADD3 UR40, UPT, UPT, UR7, 0x20, URZ ;  /* 0x0000002007287890 */ /* 0x000fe4000fffe0ff */
[----:B------:R-:W-:Y:S01]  /*4080*/  UISETP.NE.AND UP1, UPT, UR4, 0x4, UPT ;  /* 0x000000040400788c */ /* 0x000fe2000bf25270 */
[----:B------:R-:W-:Y:S01]  /*4090*/  PLOP3.LUT P0, PT, PT, PT, UP0, 0x80, 0x8 ;  /* 0x000000000008781c */ /* 0x000fe20003f0f008 */
[----:B------:R-:W-:Y:S02]  /*40a0*/  UIADD3 UR37, UPT, UPT, UR37, 0x1, URZ ;  /* 0x0000000125257890 */ /* 0x000fe4000fffe0ff */
[----:B------:R-:W-:Y:S02]  /*40b0*/  USEL UR6, URZ, 0x1, UP1 ;  /* 0x00000001ff067887 */ /* 0x000fe40008800000 */
[----:B------:R-:W-:Y:S02]  /*40c0*/  USEL UR38, UR4, URZ, UP1 ;  /* 0x000000ff04267287 */ /* 0x000fe40008800000 */
[----:B------:R-:W-:Y:S02]  /*40d0*/  UIADD3 UR39, UPT, UPT, UR39, -0x1, URZ ;  /* 0xffffffff27277890 */ /* 0x000fe4000fffe0ff */
[----:B------:R-:W-:Y:S01]  /*40e0*/  @UP0 ULEA UR4, UR38, UR41, 0x3 ;  /* 0x0000002926040291 */ /* 0x000fe2000f8e18ff */
[----:B------:R-:W-:Y:S01]  /*40f0*/  LOP3.LUT R2, R2, UR6, RZ, 0x3c, !PT ;  /* 0x0000000602027c12 */ /* 0x000fe2000f8e3cff */
[----:B------:R-:W-:Y:S02]  /*4100*/  ULEA UR6, UR5, UR45, 0x9 ;  /* 0x0000002d05067291 */ /* 0x000fe4000f8e48ff */
[----:B------:R-:W-:Y:S01]  /*4110*/  UISETP.NE.AND UP0, UPT, UR37, UR42, UPT ;  /* 0x0000002a2500728c */ /* 0x000fe2000bf05270 */
[----:B-1----:R-:W-:Y:S01]  /*4120*/  @P0 SHF.L.U32 R0, R2, 0x1f, RZ ;  /* 0x0000001f02000819 */ /* 0x002fe200000006ff */
[----:B------:R-:W-:Y:S02]  /*4130*/  UIADD3 UR34, UPT, UPT, UR6, 0x2, URZ ;  /* 0x0000000206227890 */ /* 0x000fe4000fffe0ff */
[----:B------:R-:W-:Y:S01]  /*4140*/  UIADD3 UR30, UPT, UPT, UR6, 0x4, URZ ;  /* 0x00000004061e7890 */ /* 0x000fe2000fffe0ff */
[----:B------:R2:W3:Y:S01]  /*4150*/  @P0 SYNCS.PHASECHK.TRANS64.TRYWAIT P2, [UR4], R0 ;  /* 0x00000000ff0005a7 */ /* 0x0004e20008041104 */
[----:B------:R-:W-:Y:S02]  /*4160*/  ULEA UR4, UR5, UR44, 0xb ;  /* 0x0000002c05047291 */ /* 0x000fe4000f8e58ff */
[----:B------:R-:W-:Y:S02]  /*4170*/  UIADD3 UR26, UPT, UPT, UR6, 0x6, URZ ;  /* 0x00000006061a7890 */ /* 0x000fe4000fffe0ff */
        /* <DEDUP_REMOVED lines=10> */
[----:B------:R-:W-:Y:S01]  /*4220*/  UIADD3 UR8, UPT, UPT, UR4, 0x406, URZ ;  /* 0x0000040604087890 */ /* 0x000fe2000fffe0ff */
[----:B------:R-:W-:Y:S01]  /*4230*/  UMOV UR7, 0x40004040 ;  /* 0x4000404000077882 */ /* 0x000fe20000000000 */
[----:B------:R-:W-:Y:S01]  /*4240*/  UMOV UR5, 0x40004040 ;  /* 0x4000404000057882 */ /* 0x000fe20000000000 */
[----:B------:R-:W-:Y:S01]  /*4250*/  UMOV UR35, 0x40004040 ;  /* 0x4000404000237882 */ /* 0x000fe20000000000 */
[----:B------:R1:W-:Y:S01]  /*4260*/  UTCHMMA.2CTA gdesc[UR4], gdesc[UR6], tmem[UR36], tmem[UR62], idesc[UR63], UP2 ;  /* 0x00ff3e06040075ea */ /* 0x0003e20009200024 */
[----:B------:R-:W-:Y:S01]  /*4270*/  UPLOP3.LUT UP2, UPT, UPT, UPT, UPT, 0x80, 0x8 ;  /* 0x000000000008789c */ /* 0x000fe20003f4f070 */
[----:B------:R-:W-:Y:S01]  /*4280*/  UMOV UR33, 0x40004040 ;  /* 0x4000404000217882 */ /* 0x000fe20000000000 */
[----:B------:R-:W-:Y:S01]  /*4290*/  UMOV UR31, 0x40004040 ;  /* 0x40004040001f7882 */ /* 0x000fe20000000000 */
[----:B------:R2:W-:Y:S01]  /*42a0*/  UTCHMMA.2CTA gdesc[UR32], gdesc[UR34], tmem[UR36], tmem[UR60], idesc[UR61], UPT ;  /* 0x00ff3c22200075ea */ /* 0x0005e2000ba00024 */
        /* <DEDUP_REMOVED lines=14> */
[----:B------:R-:W-:Y:S01]  /*4390*/  UMOV UR9, 0x40004040 ;  /* 0x4000404000097882 */ /* 0x000fe20000000000 */
[----:B------:R2:W-:Y:S01]  /*43a0*/  UTCHMMA.2CTA gdesc[UR12], gdesc[UR14], tmem[UR36], tmem[UR50], idesc[UR51], UPT ;  /* 0x00ff320e0c0075ea */ /* 0x0005e2000ba00024 */
[----:B------:R2:W-:Y:S01]  /*43b0*/  UTCHMMA.2CTA gdesc[UR8], gdesc[UR10], tmem[UR36], tmem[UR48], idesc[UR49], UPT ;  /* 0x00ff300a080075ea */ /* 0x0005e2000ba00024 */
[----:B------:R2:W-:Y:S01]  /*43c0*/  UTCBAR.2CTA.MULTICAST [UR40], URZ, UR43 ;  /* 0x000000ff280073e9 */ /* 0x0005e2000820082b */
[----:B-1----:R-:W-:Y:S01]  /*43d0*/  UMOV UR5, UR38 ;  /* 0x0000002600057c82 */ /* 0x002fe20008000000 */
[----:B------:R-:W-:Y:S05]  /*43e0*/  BRA.U UP0, `(.L_x_77) ;  /* 0xfffffffd00007547 */ /* 0x000fea000b83ffff */
.L_x_74:
[----:B------:R-:W-:Y:S01]  /*43f0*/  UIADD3 UR4, UPT, UPT, UR46, 0xb0, URZ ;  /* 0x000000b02e047890 */ /* 0x000fe2000fffe0ff */
[----:B------:R-:W-:-:S08]  /*4400*/  UMOV UR37, UR42 ;  /* 0x0000002a00257c82 */ /* 0x000fd00008000000 */
[----:B------:R4:W-:Y:S01]  /*4410*/  UTCBAR.2CTA.MULTICAST [UR4], URZ, UR65 ;  /* 0x000000ff040073e9 */ /* 0x0009e20008200841 */
[----:B------:R-:W-:Y:S02]  /*4420*/  NOP ;  /* 0x0000000000007918 */ /* 0x000fe40000000000 */
.L_x_72:
[----:B----4-:R-:W-:Y:S01]  /*4430*/  UIADD3 UR4, UPT, UPT, UR47, 0x1, URZ ;  /* 0x000000012f047890 */ /* 0x010fe2000fffe0ff */
[----:B------:R-:W-:-:S03]  /*4440*/  ISETP.NE.AND P0, PT, R8, 0x2, PT ;  /* 0x000000020800780c */ /* 0x000fc60003f05270 */
[----:B------:R-:W-:Y:S01]  /*4450*/  UISETP.NE.AND UP0, UPT, UR4, 0x4, UPT ;  /* 0x000000040400788c */ /* 0x000fe2000bf05270 */
[----:B-12---:R-:W-:Y:S02]  /*4460*/  SEL R0, RZ, 0x1, P0 ;  /* 0x00000001ff007807 */ /* 0x006fe40000000000 */
[----:B------:R-:W-:Y:S01]  /*4470*/  SEL R8, R8, RZ, P0 ;  /* 0x000000ff08087207 */ /* 0x000fe20000000000 */
[----:B------:R-:W-:Y:S01]  /*4480*/  USEL UR5, URZ, 0x1, UP0 ;  /* 0x00000001ff057887 */ /* 0x000fe20008000000 */
[----:B------:R-:W-:Y:S01]  /*4490*/  LOP3.LUT R3, R3, R0, RZ, 0x3c, !PT ;  /* 0x0000000003037212 */ /* 0x000fe200078e3cff */
[----:B------:R-:W-:-:S04]  /*44a0*/  USEL UR47, UR4, URZ, UP0 ;  /* 0x000000ff042f7287 */ /* 0x000fc80008000000 */
[----:B------:R-:W-:Y:S01]  /*44b0*/  LOP3.LUT R9, R9, UR5, RZ, 0x3c, !PT ;  /* 0x0000000509097c12 */ /* 0x000fe2000f8e3cff */
[----:B------:R-:W-:Y:S07]  /*44c0*/  @P1 BRA `(.L_x_78) ;  /* 0xfffffff800381947 */ /* 0x000fee000383ffff */
[----:B------:R-:W1:Y:S01]  /*44d0*/  S2UR UR8, SR_CgaCtaId ;  /* 0x00000000000879c3 */ /* 0x000e620000008800 */
[----:B------:R-:W-:Y:S01]  /*44e0*/  ELECT P0, URZ, PT ;  /* 0x0000000000ff782f */ /* 0x000fe20003800000 */
[----:B------:R-:W-:Y:S01]  /*44f0*/  HFMA2 R0, -RZ, RZ, 0, 5.9604644775390625e-08 ;  /* 0x00000001ff007431 */ /* 0x000fe200000001ff */
[----:B------:R-:W-:-:S05]  /*4500*/  UMOV UR4, 0x40 ;  /* 0x0000004000047882 */ /* 0x000fca0000000000 */
[----:B------:R-:W-:Y:S01]  /*4510*/  UVIRTCOUNT.DEALLOC.SMPOOL 0x80 ;  /* 0x000000800000784c */ /* 0x000fe20000000000 */
[----:B------:R-:W-:Y:S02]  /*4520*/  UISETP.NE.AND UP1, UPT, UR68, URZ, UPT ;  /* 0x000000ff4400728c */ /* 0x000fe4000bf25270 */
[----:B-1----:R-:W-:-:S09]  /*4530*/  ULEA UR8, UR8, UR4, 0x18 ;  /* 0x0000000408087291 */ /* 0x002fd2000f8ec0ff */
[----:B------:R1:W-:Y:S01]  /*4540*/  @P0 STS.U8 [UR8+0x1c], R0 ;  /* 0x00001c00ff000988 */ /* 0x0003e20008000008 */
[----:B------:R-:W-:Y:S05]  /*4550*/  BRA.U UP1, `(.L_x_79) ;  /* 0x0000000101a07547 */ /* 0x000fea000b800000 */
[----:B------:R-:W-:Y:S01]  /*4560*/  UIADD3 UR7, UPT, UPT, UR41, 0xd0, URZ ;  /* 0x000000d029077890 */ /* 0x000fe2000fffe0ff */
[----:B------:R-:W-:-:S03]  /*4570*/  SHF.L.U32 R2, R9, 0x1f, RZ ;  /* 0x0000001f09027819 */ /* 0x000fc600000006ff */
[----:B------:R-:W-:-:S09]  /*4580*/  ULEA UR4, UR47, UR7, 0x3 ;  /* 0x000000072f047291 */ /* 0x000fd2000f8e18ff */
[----:B------:R-:W2:Y:S02]  /*4590*/  SYNCS.PHASECHK.TRANS64.TRYWAIT P0, [UR4], R2 ;  /* 0x00000002ff0075a7 */ /* 0x000ea40008001104 */
[----:B--2---:R-:W-:Y:S05]  /*45a0*/  @!P0 BRA `(.L_x_80) ;  /* 0x0000004c00488947 */ /* 0x004fea0003800000 */
.L_x_176:
        /* <DEDUP_REMOVED lines=9> */
.L_x_178:
        /* <DEDUP_REMOVED lines=9> */
.L_x_180:
[----:B------:R-:W-:-:S04]  /*46d0*/  UIADD3 UR4, UPT, UPT, UR4, 0x1, URZ ;  /* 0x0000000104047890 */ /* 0x000fc8000fffe0ff */
[----:B------:R-:W-:-:S04]  /*46e0*/  UISETP.NE.AND UP0, UPT, UR4, 0x4, UPT ;  /* 0x000000040400788c */ /* 0x000fc8000bf05270 */
[----:B------:R-:W-:Y:S02]  /*46f0*/  USEL UR5, URZ, 0x1, UP0 ;  /* 0x00000001ff057887 */ /* 0x000fe40008000000 */
[----:B------:R-:W-:-:S04]  /*4700*/  USEL UR4, UR4, URZ, UP0 ;  /* 0x000000ff04047287 */ /* 0x000fc80008000000 */
[----:B------:R-:W-:Y:S01]  /*4710*/  ULEA UR4, UR4, UR7, 0x3 ;  /* 0x0000000704047291 */ /* 0x000fe2000f8e18ff */
[----:B------:R-:W-:-:S04]  /*4720*/  LOP3.LUT R2, R2, UR5, RZ, 0x3c, !PT ;  /* 0x0000000502027c12 */ /* 0x000fc8000f8e3cff */
[----:B------:R-:W-:Y:S01]  /*4730*/  SHF.L.U32 R2, R2, 0x1f, RZ ;  /* 0x0000001f02027819 */ /* 0x000fe200000006ff */
[----:B-1----:R-:W-:-:S04]  /*4740*/  IMAD.U32 R0, RZ, RZ, UR4 ;  /* 0x00000004ff007e24 */ /* 0x002fc8000f8e00ff */
[----:B------:R1:W2:Y:S03]  /*4750*/  SYNCS.PHASECHK.TRANS64.TRYWAIT P0, [R0+URZ], R2 ;  /* 0x00000002000075a7 */ /* 0x0002a600080011ff */
[----:B--2---:R-:W-:Y:S05]  /*4760*/  @!P0 NANOSLEEP.SYNCS 0x989680 ;  /* 0x009896800000895d */ /* 0x004fea0003900000 */
[----:B------:R-:W2:Y:S02]  /*4770*/  @!P0 SYNCS.PHASECHK.TRANS64 P0, [R0+URZ], R2 ;  /* 0x00000002000085a7 */ /* 0x000ea400080010ff */
[----:B--2---:R-:W-:Y:S05]  /*4780*/  @P0 BRA `(.L_x_83) ;  /* 0x0000000000200947 */ /* 0x004fea0003800000 */
.L_x_84:
[----:B--2---:R2:W4:Y:S02]  /*4790*/  SYNCS.PHASECHK.TRANS64.TRYWAIT P0, [R0+URZ], R2 ;  /* 0x00000002000075a7 */ /* 0x00452400080011ff */
[----:B----4-:R-:W-:Y:S05]  /*47a0*/  @!P0 NANOSLEEP.SYNCS 0x989680 ;  /* 0x009896800000895d */ /* 0x010fea0003900000 */
[----:B------:R-:W4:Y:S02]  /*47b0*/  @!P0 SYNCS.PHASECHK.TRANS64 P0, [R0+URZ], R2 ;  /* 0x00000002000085a7 */ /* 0x000f2400080010ff */
[----:B----4-:R-:W-:Y:S05]  /*47c0*/  @!P0 BRA `(.L_x_84) ;  /* 0xfffffffc00f08947 */ /* 0x010fea000383ffff */
[----:B------:R-:W-:Y:S05]  /*47d0*/  BRA `(.L_x_83) ;  /* 0x00000000000c7947 */ /* 0x000fea0003800000 */
.L_x_79:
[----:B------:R-:W-:-:S04]  /*47e0*/  UIADD3 UR4, UPT, UPT, UR41, 0x110, URZ ;  /* 0x0000011029047890 */ /* 0x000fc8000fffe0ff */
[----:B------:R-:W-:-:S09]  /*47f0*/  UPRMT UR4, UR69, 0x654, UR4 ;  /* 0x0000065445047896 */ /* 0x000fd20008000004 */
[----:B------:R-:W-:Y:S03]  /*4800*/  SYNCS.ARRIVE.TRANS64.RED.A1T0 RZ, [UR4], RZ ;  /* 0x000000ffffff79a7 */ /* 0x000fe60008100404 */
.L_x_83:
[----:B-12---:R-:W-:Y:S01]  /*4810*/  SHF.L.U32 R2, RZ, 0x1f, RZ ;  /* 0x0000001fff027819 */ /* 0x006fe200000006ff */
[----:B------:R-:W-:Y:S01]  /*4820*/  UIADD3 UR4, UPT, UPT, UR41, 0x110, URZ ;  /* 0x0000011029047890 */ /* 0x000fe2000fffe0ff */
[----:B------:R-:W-:Y:S02]  /*4830*/  PLOP3.LUT P0, PT, PT, PT, UP1, 0x80, 0x8 ;  /* 0x000000000008781c */ /* 0x000fe40003f0f018 */
[----:B------:R-:W1:Y:S02]  /*4840*/  SYNCS.PHASECHK.TRANS64.TRYWAIT P1, [UR41+0x110], R2 ;  /* 0x00011002ff0075a7 */ /* 0x000e640008021129 */
[----:B-1----:R-:W-:Y:S09]  /*4850*/  @!P1 BRA `(.L_x_85) ;  /* 0x0000004800e49947 */ /* 0x002ff20003800000 */
.L_x_182:
[----:B------:R-:W-:Y:S01]  /*4860*/  @!UP1 UPRMT UR4, UR69, 0x654, UR4 ;  /* 0x0000065445049896 */ /* 0x000fe20008000004 */
[----:B------:R-:W-:Y:S01]  /*4870*/  UMOV UR5, 0xffff ;  /* 0x0000ffff00057882 */ /* 0x000fe20000000000 */
[----:B------:R-:W-:-:S07]  /*4880*/  UMOV UR6, 0x1 ;  /* 0x0000000100067882 */ /* 0x000fce0000000000 */
[----:B------:R-:W-:Y:S01]  /*4890*/  @!P0 SYNCS.ARRIVE.TRANS64.RED.A1T0 RZ, [UR4], RZ ;  /* 0x000000ffffff89a7 */ /* 0x000fe20008100404 */
[----:B------:R-:W-:Y:S01]  /*48a0*/  NOP ;  /* 0x0000000000007918 */ /* 0x000fe20000000000 */
[----:B-1----:R-:W1:Y:S01]  /*48b0*/  LDS R0, [UR8+0x14] ;  /* 0x00001408ff007984 */ /* 0x002e620008000800 */
[----:B------:R-:W-:-:S04]  /*48c0*/  ULOP3.LUT UR4, UR67, 0xffff, URZ, 0xc0, !UPT ;  /* 0x0000ffff43047892 */ /* 0x000fc8000f8ec0ff */
[----:B------:R-:W-:-:S04]  /*48d0*/  USHF.R.U32.HI UR4, URZ, 0x5, UR4 ;  /* 0x00000005ff047899 */ /* 0x000fc80008011604 */
[----:B------:R-:W-:Y:S02]  /*48e0*/  USHF.L.U32 UR5, UR5, UR4, URZ ;  /* 0x0000000405057299 */ /* 0x000fe400080006ff */
[----:B------:R-:W-:-:S04]  /*48f0*/  USHF.L.U32 UR4, UR6, UR4, URZ ;  /* 0x0000000406047299 */ /* 0x000fc800080006ff */
[----:B-1----:R-:W-:-:S04]  /*4900*/  LOP3.LUT R0, R0, UR5, RZ, 0xc0, !PT ;  /* 0x0000000500007c12 */ /* 0x002fc8000f8ec0ff */
[----:B------:R-:W-:-:S13]  /*4910*/  ISETP.NE.AND P0, PT, R0, UR5, PT ;  /* 0x0000000500007c0c */ /* 0x000fda000bf05270 */
[----:B------:R-:W-:Y:S05]  /*4920*/  @P0 BRA `(.L_x_86) ;  /* 0x0000000000580947 */ /* 0x000fea0003800000 */
[----:B------:R-:W1:Y:S02]  /*4930*/  LDS R0, [UR8+0x18] ;  /* 0x00001808ff007984 */ /* 0x000e640008000800 */
[----:B-1----:R-:W-:-:S04]  /*4940*/  LOP3.LUT R0, R0, UR4, RZ, 0xc0, !PT ;  /* 0x0000000400007c12 */ /* 0x002fc8000f8ec0ff */
[----:B------:R-:W-:-:S13]  /*4950*/  ISETP.NE.AND P0, PT, R0, UR4, PT ;  /* 0x0000000400007c0c */ /* 0x000fda000bf05270 */
[----:B------:R-:W-:Y:S05]  /*4960*/  @P0 BRA `(.L_x_87) ;  /* 0x00000000003c0947 */ /* 0x000fea0003800000 */
[----:B------:R-:W1:Y:S01]  /*4970*/  S2R R2, SR_LANEID ;  /* 0x0000000000027919 */ /* 0x000e620000000000 */
[----:B------:R-:W-:-:S06]  /*4980*/  ULOP3.LUT UR5, URZ, UR5, URZ, 0x33, !UPT ;  /* 0x00000005ff057292 */ /* 0x000fcc000f8e33ff */
[----:B------:R-:W-:-:S04]  /*4990*/  IMAD.U32 R0, RZ, RZ, UR5 ;  /* 0x00000005ff007e24 */ /* 0x000fc8000f8e00ff */
[----:B------:R2:W4:Y:S02]  /*49a0*/  REDUX UR7, R0 ;  /* 0x00000000000773c4 */ /* 0x0005240000000000 */
[----:B------:R1:W-:Y:S01]  /*49b0*/  UTCATOMSWS.AND URZ, UR5 ;  /* 0x0000000500ff79e3 */ /* 0x0003e20008000000 */
[----:B--2---:R-:W-:Y:S01]  /*49c0*/  LOP3.LUT R0, RZ, UR4, RZ, 0x33, !PT ;  /* 0x00000004ff007c12 */ /* 0x004fe2000f8e33ff */
[----:B------:R-:W-:Y:S02]  /*49d0*/  VOTEU.ANY UR4, UPT, PT ;  /* 0x0000000000047886 */ /* 0x000fe400038e0100 */
[----:B------:R-:W-:Y:S02]  /*49e0*/  UFLO.U32 UR4, UR4 ;  /* 0x00000004000472bd */ /* 0x000fe400080e0000 */
[----:B------:R-:W2:Y:S04]  /*49f0*/  REDUX UR6, R0 ;  /* 0x00000000000673c4 */ /* 0x000ea80000000000 */
[----:B-1----:R-:W-:-:S02]  /*4a00*/  ISETP.EQ.U32.AND P0, PT, R2, UR4, PT ;  /* 0x0000000402007c0c */ /* 0x002fc4000bf02070 */
[----:B----4-:R-:W-:-:S11]  /*4a10*/  MOV R2, UR7 ;  /* 0x0000000700027c02 */ /* 0x010fd60008000f00 */
[----:B------:R1:W-:Y:S01]  /*4a20*/  @P0 ATOMS.AND RZ, [UR8+0x14], R2 ;  /* 0x00001402ffff098c */ /* 0x0003e2000a800008 */
[----:B--2---:R-:W-:-:S05]  /*4a30*/  IMAD.U32 R0, RZ, RZ, UR6 ;  /* 0x00000006ff007e24 */ /* 0x004fca000f8e00ff */
[----:B------:R1:W-:Y:S01]  /*4a40*/  @P0 ATOMS.AND RZ, [UR8+0x18], R0 ;  /* 0x00001800ffff098c */ /* 0x0003e2000a800008 */
[----:B------:R-:W-:Y:S05]  /*4a50*/  BRA `(.L_x_88) ;  /* 0x0000000000147947 */ /* 0x000fea0003800000 */
.L_x_87:
[----:B------:R-:W-:Y:S02]  /*4a60*/  MOV R2, 0x4a80 ;  /* 0x00004a8000027802 */ /* 0x000fe40000000f00 */
[----:B---3-5:R-:W-:Y:S05]  /*4a70*/  CALL.REL.NOINC `($__internal_0_$__cuda_sm10x_tcgen05_guardrail_trap_col_being_dealloced_not_returned_by_alloc) ;  /* 0x0000004c00c47944 */ /* 0x028fea0003c00000 */
[----:B------:R-:W-:Y:S05]  /*4a80*/  BRA `(.L_x_88) ;  /* 0x0000000000087947 */ /* 0x000fea0003800000 */
.L_x_86:
[----:B------:R-:W-:Y:S02]  /*4a90*/  MOV R2, 0x4ab0 ;  /* 0x00004ab000027802 */ /* 0x000fe40000000f00 */
[----:B---3-5:R-:W-:Y:S05]  /*4aa0*/  CALL.REL.NOINC `($__internal_2_$__cuda_sm10x_tcgen05_guardrail_trap_unallocated_columns_being_dealloced) ;  /* 0x0000004c00d07944 */ /* 0x028fea0003c00000 */
.L_x_88:
[----:B------:R-:W-:Y:S01]  /*4ab0*/  NOP ;  /* 0x0000000000007918 */ /* 0x000fe20000000000 */
[----:B------:R-:W-:Y:S05]  /*4ac0*/  EXIT ;  /* 0x000000000000794d */ /* 0x000fea0003800000 */
.L_x_59:
[----:B------:R-:W-:-:S09]  /*4ad0*/  UISETP.NE.OR UP0, UPT, UR21, 0x3, !UP3 ;  /* 0x000000031500788c */ /* 0x000fd2000df05670 */
[----:B------:R-:W-:Y:S05]  /*4ae0*/  BRA.U UP0, `(.L_x_89) ;  /* 0x0000001100547547 */ /* 0x000fea000b800000 */
[----:B------:R-:W1:Y:S01]  /*4af0*/  LDCU UR31, c[0x0][0x370] ;  /* 0x00006e00ff1f77ac */ /* 0x000e620008000800 */
[----:B------:R-:W2:Y:S01]  /*4b00*/  LDC.64 R16, c[0x0][0x348] ;  /* 0x0000d200ff107b82 */ /* 0x000ea20000000a00 */
[----:B------:R-:W-:Y:S02]  /*4b10*/  HFMA2 R13, -RZ, RZ, 0, 0 ;  /* 0x00000000ff0d7431 */ /* 0x000fe400000001ff */
[----:B------:R-:W-:Y:S01]  /*4b20*/  IMAD.MOV.U32 R15, RZ, RZ, 0x1 ;  /* 0x00000001ff0f7424 */ /* 0x000fe200078e00ff */
[----:B------:R-:W1:Y:S01]  /*4b30*/  LDCU.128 UR44, c[0x0][0xb10] ;  /* 0x00016200ff2c77ac */ /* 0x000e620008000c00 */
[----:B------:R-:W-:Y:S01]  /*4b40*/  IMAD.MOV.U32 R14, RZ, RZ, RZ ;  /* 0x000000ffff0e7224 */ /* 0x000fe200078e00ff */
[----:B------:R-:W-:Y:S01]  /*4b50*/  MOV R7, 0x2000 ;  /* 0x0000200000077802 */ /* 0x000fe20000000f00 */
[----:B------:R-:W3:Y:S01]  /*4b60*/  LDCU UR30, c[0x0][0x374] ;  /* 0x00006e80ff1e77ac */ /* 0x000ee20008000800 */
[----:B------:R-:W4:Y:S01]  /*4b70*/  LDC.64 R2, c[0x0][0x888] ;  /* 0x00022200ff027b82 */ /* 0x000f220000000a00 */
[----:B------:R-:W3:Y:S01]  /*4b80*/  LDCU UR15, c[0x0][0xb0c] ;  /* 0x00016180ff0f77ac */ /* 0x000ee20008000800 */
[----:B------:R-:W2:Y:S06]  /*4b90*/  LDCU UR40, c[0x0][0xb20] ;  /* 0x00016400ff2877ac */ /* 0x000eac0008000800 */
[----:B------:R-:W4:Y:S01]  /*4ba0*/  LDC.64 R4, c[0x0][0x890] ;  /* 0x00022400ff047b82 */ /* 0x000f220000000a00 */
[----:B------:R-:W2:Y:S01]  /*4bb0*/  LDCU UR4, c[0x0][0xb30] ;  /* 0x00016600ff0477ac */ /* 0x000ea20008000800 */
[----:B------:R-:W-:Y:S01]  /*4bc0*/  UMOV UR21, 0x400 ;  /* 0x0000040000157882 */ /* 0x000fe20000000000 */
[----:B-1----:R-:W-:-:S02]  /*4bd0*/  UIMAD.WIDE.U32 UR6, UR31, UR44, URZ ;  /* 0x0000002c1f0672a5 */ /* 0x002fc4000f8e00ff */
[----:B---3--:R-:W-:Y:S02]  /*4be0*/  UIMAD.WIDE.U32 UR8, UR30, UR47, URZ ;  /* 0x0000002f1e0872a5 */ /* 0x008fe4000f8e00ff */
[----:B------:R-:W-:Y:S02]  /*4bf0*/  ULEA UR21, UR52, UR21, 0x18 ;  /* 0x0000001534157291 */ /* 0x000fe4000f8ec0ff */
[----:B------:R-:W-:Y:S02]  /*4c00*/  UPLOP3.LUT UP3, UPT, UPT, UPT, UPT, 0x40, 0x4 ;  /* 0x000000000004789c */ /* 0x000fe40003f6e870 */
[----:B------:R-:W-:Y:S01]  /*4c10*/  UIADD3 UR37, UPT, UPT, UR21, 0x58, URZ ;  /* 0x0000005815257890 */ /* 0x000fe2000fffe0ff */
[----:B------:R-:W-:Y:S01]  /*4c20*/  UMOV UR6, UR7 ;  /* 0x0000000700067c82 */ /* 0x000fe20008000000 */
[----:B------:R-:W-:Y:S01]  /*4c30*/  UMOV UR38, UR9 ;  /* 0x0000000900267c82 */ /* 0x000fe20008000000 */
[----:B------:R-:W-:Y:S02]  /*4c40*/  UISETP.GE.AND UP0, UPT, UR42, 0x1, UPT ;  /* 0x000000012a00788c */ /* 0x000fe4000bf06270 */
[----:B------:R-:W-:Y:S01]  /*4c50*/  UISETP.NE.AND UP4, UPT, UR42, 0x1, UPT ;  /* 0x000000012a00788c */ /* 0x000fe2000bf85270 */
[----:B------:R-:W1:Y:S01]  /*4c60*/  LDCU.64 UR22, c[0x0][0xb28] ;  /* 0x00016500ff1677ac */ /* 0x000e620008000a00 */
[----:B------:R-:W-:-:S02]  /*4c70*/  UISETP.NE.AND UP6, UPT, UR15, 0x1, UPT ;  /* 0x000000010f00788c */ /* 0x000fc4000bfc5270 */
[----:B------:R-:W-:Y:S02]  /*4c80*/  UISETP.NE.AND UP5, UPT, UR46, 0x1, UPT ;  /* 0x000000012e00788c */ /* 0x000fe4000bfa5270 */
[----:B------:R-:W-:Y:S02]  /*4c90*/  UIADD3 UR33, UPT, UPT, UR21, 0x40, URZ ;  /* 0x0000004015217890 */ /* 0x000fe4000fffe0ff */
[----:B------:R-:W-:Y:S02]  /*4ca0*/  UIADD3 UR25, UPT, UPT, UR21, 0x48, URZ ;  /* 0x0000004815197890 */ /* 0x000fe4000fffe0ff */
[----:B------:R-:W-:Y:S02]  /*4cb0*/  UIADD3 UR17, UPT, UPT, UR21, 0x50, URZ ;  /* 0x0000005015117890 */ /* 0x000fe4000fffe0ff */
[----:B------:R-:W-:Y:S02]  /*4cc0*/  UPRMT UR37, UR52, 0x654, UR37 ;  /* 0x0000065434257896 */ /* 0x000fe40008000025 */
[----:B------:R-:W-:-:S02]  /*4cd0*/  USHF.R.U32.HI UR39, URZ, UR45, UR6 ;  /* 0x0000002dff277299 */ /* 0x000fc40008011606 */
[----:B--2---:R-:W-:Y:S02]  /*4ce0*/  USHF.R.U32.HI UR38, URZ, UR40, UR38 ;  /* 0x00000028ff267299 */ /* 0x004fe40008011626 */
[----:B------:R-:W-:-:S11]  /*4cf0*/  UISETP.NE.AND UP2, UPT, UR4, 0x1, UPT ;  /* 0x000000010400788c */ /* 0x000fd6000bf45270 */
.L_x_100:
[C---:B------:R-:W-:Y:S02]  /*4d00*/  LEA R12, R14.reuse, UR21, 0x3 ;  /* 0x000000150e0c7c11 */ /* 0x040fe4000f8e18ff */
[----:B------:R-:W-:Y:S02]  /*4d10*/  SHF.L.U32 R0, R13, 0x1f, RZ ;  /* 0x0000001f0d007819 */ /* 0x000fe400000006ff */
[----:B------:R-:W-:Y:S02]  /*4d20*/  LEA R8, R14, UR21, 0x4 ;  /* 0x000000150e087c11 */ /* 0x000fe4000f8e20ff */
[----:B--2---:R-:W2:Y:S02]  /*4d30*/  SYNCS.PHASECHK.TRANS64.TRYWAIT P0, [R12+URZ+0x90], R0 ;  /* 0x000090000c0075a7 */ /* 0x004ea400080011ff */
[----:B--2---:R-:W-:Y:S05]  /*4d40*/  @!P0 BRA `(.L_x_90) ;  /* 0x0000004400c08947 */ /* 0x004fea0003800000 */
.L_x_183:
[----:B------:R-:W3:Y:S01]  /*4d50*/  LDS.128 R8, [R8+0x120] ;  /* 0x0001200008087984 */ /* 0x000ee20000000c00 */
[----:B------:R-:W-:Y:S01]  /*4d60*/  UISETP.GE.AND UP0, UPT, UR42, 0x1, UPT ;  /* 0x000000012a00788c */ /* 0x000fe2000bf06270 */
[----:B------:R-:W-:Y:S01]  /*4d70*/  @!PT LDS RZ, [RZ] ;  /* 0x00000000fffff984 */ /* 0x000fe20000000800 */
[----:B------:R-:W-:Y:S01]  /*4d80*/  @!PT LDS RZ, [RZ] ;  /* 0x00000000fffff984 */ /* 0x000fe20000000800 */
[----:B------:R-:W-:Y:S01]  /*4d90*/  @!PT LDS RZ, [RZ] ;  /* 0x00000000fffff984 */ /* 0x000fe20000000800 */
[----:B------:R-:W-:Y:S01]  /*4da0*/  @!PT LDS RZ, [RZ] ;  /* 0x00000000fffff984 */ /* 0x000fe20000000800 */
[----:B------:R1:W-:Y:S06]  /*4db0*/  MEMBAR.ALL.CTA ;  /* 0x0000000000007992 */ /* 0x0003ec0000008000 */
[----:B-1----:R-:W1:Y:S01]  /*4dc0*/  FENCE.VIEW.ASYNC.S ;  /* 0x00000000000073c6 */ /* 0x002e620000000000 */
[----:B---3--:R-:W-:Y:S11]  /*4dd0*/  LOP3.LUT P0, RZ, R10, 0x1, RZ, 0xc0, !PT ;  /* 0x000000010aff7812 */ /* 0x008ff6000780c0ff */
[----:B------:R-:W-:Y:S02]  /*4de0*/  @!UPT UIADD3 URZ, UPT, UPT, URZ, URZ, URZ ;  /* 0x000000fffffff290 */ /* 0x000fe4000fffe0ff */
[----:B-1----:R-:W-:Y:S01]  /*4df0*/  VOTEU.ANY UP1, P0 ;  /* 0x0000000000ff7886 */ /* 0x002fe20000020100 */
[----:B------:R-:W-:Y:S11]  /*4e00*/  PLOP3.LUT P0, PT, PT, PT, UP1, 0x80, 0x8 ;  /* 0x000000000008781c */ /* 0x000ff60003f0f018 */
[----:B------:R-:W-:Y:S02]  /*4e10*/  @!UPT UIADD3 URZ, UPT, UPT, URZ, URZ, URZ ;  /* 0x000000fffffff290 */ /* 0x000fe4000fffe0ff */
[----:B--2---:R-:W-:Y:S02]  /*4e20*/  @P0 SHF.R.U32.HI R0, RZ, 0x10, R9 ;  /* 0x00000010ff000819 */ /* 0x004fe40000011609 */
[----:B------:R-:W-:Y:S02]  /*4e30*/  @P0 MOV R6, R8 ;  /* 0x0000000800060202 */ /* 0x000fe40000000f00 */
[----:B------:R-:W-:Y:S01]  /*4e40*/  @P0 R2UR UR4, R0 ;  /* 0x00000000000402ca */ /* 0x000fe200000e0000 */
[----:B------:R-:W-:Y:S01]  /*4e50*/  VIADD R0, R12, 0xa0 ;  /* 0x000000a00c007836 */ /* 0x000fe20000000000 */
[----:B------:R-:W-:Y:S02]  /*4e60*/  @P0 LOP3.LUT R8, R9, 0xffff, RZ, 0xc0, !PT ;  /* 0x0000ffff09080812 */ /* 0x000fe400078ec0ff */
[----:B------:R-:W-:Y:S02]  /*4e70*/  @P0 R2UR UR6, R6 ;  /* 0x00000000060602ca */ /* 0x000fe400000e0000 */
[----:B------:R-:W-:Y:S02]  /*4e80*/  PRMT R0, RZ, 0x654, R0 ;  /* 0x00000654ff007816 */ /* 0x000fe40000000000 */
[----:B------:R-:W-:Y:S02]  /*4e90*/  @P0 R2UR UR5, R8 ;  /* 0x00000000080502ca */ /* 0x000fe400000e0000 */
[----:B------:R1:W-:Y:S03]  /*4ea0*/  SYNCS.ARRIVE.TRANS64.RED.A1T0 RZ, [R0+URZ], RZ ;  /* 0x000000ff00ff79a7 */ /* 0x0003e600081004ff */
[----:B------:R-:W-:Y:S04]  /*4eb0*/  @UP1 UMOV UR29, UR4 ;  /* 0x00000004001d1c82 */ /* 0x000fe80008000000 */
[----:B------:R-:W-:Y:S04]  /*4ec0*/  @UP1 UMOV UR14, UR6 ;  /* 0x00000006000e1c82 */ /* 0x000fe80008000000 */
[----:B------:R-:W-:Y:S01]  /*4ed0*/  @UP1 UMOV UR13, UR5 ;  /* 0x00000005000d1c82 */ /* 0x000fe20008000000 */
[----:B------:R-:W-:Y:S05]  /*4ee0*/  BRA.U !UP0, `(.L_x_91) ;  /* 0x0000000108a47547 */ /* 0x000fea000b800000 */
[----:B------:R-:W-:Y:S02]  /*4ef0*/  UIMAD.WIDE.U32 UR18, UR13, UR47, URZ ;  /* 0x0000002f0d1272a5 */ /* 0x000fe4000f8e00ff */
[----:B------:R-:W-:Y:S02]  /*4f00*/  UIMAD.WIDE.U32 UR26, UR14, UR44, URZ ;  /* 0x0000002c0e1a72a5 */ /* 0x000fe4000f8e00ff */
[----:B------:R-:W-:Y:S02]  /*4f10*/  USEL UR4, UR30, UR38, !UP5 ;  /* 0x000000261e047287 */ /* 0x000fe4000e800000 */
[----:B------:R-:W-:Y:S02]  /*4f20*/  USEL UR7, UR31, UR39, !UP6 ;  /* 0x000000271f077287 */ /* 0x000fe4000f000000 */
[----:B------:R-:W-:Y:S02]  /*4f30*/  UIMAD.WIDE.U32 UR8, UR4, UR22, URZ ;  /* 0x00000016040872a5 */ /* 0x000fe4000f8e00ff */
[----:B------:R-:W-:Y:S01]  /*4f40*/  UIMAD.WIDE.U32 UR10, UR7, UR22, URZ ;  /* 0x00000016070a72a5 */ /* 0x000fe2000f8e00ff */
[----:B------:R-:W-:Y:S02]  /*4f50*/  UMOV UR5, UR19 ;  /* 0x0000001300057c82 */ /* 0x000fe40008000000 */
[----:B------:R-:W-:Y:S03]  /*4f60*/  USHF.R.U32.HI UR6, URZ, UR40, UR5 ;  /* 0x00000028ff067299 */ /* 0x000fe60008011605 */
[----:B------:R-:W-:Y:S01]  /*4f70*/  UMOV UR5, UR27 ;  /* 0x0000001b00057c82 */ /* 0x000fe20008000000 */
[----:B------:R-:W-:Y:S02]  /*4f80*/  USEL UR6, UR13, UR6, !UP5 ;  /* 0x000000060d067287 */ /* 0x000fe4000e800000 */
[----:B------:R-:W-:Y:S03]  /*4f90*/  USHF.R.U32.HI UR12, URZ, UR45, UR5 ;  /* 0x0000002dff0c7299 */ /* 0x000fe60008011605 */
[----:B------:R-:W-:Y:S02]  /*4fa0*/  UMOV UR5, UR9 ;  /* 0x0000000900057c82 */ /* 0x000fe40008000000 */
[----:B------:R-:W-:Y:S03]  /*4fb0*/  @UP4 USHF.R.U32.HI UR4, URZ, UR23, UR5 ;  /* 0x00000017ff044299 */ /* 0x000fe60008011605 */
[----:B------:R-:W-:Y:S01]  /*4fc0*/  UMOV UR5, UR11 ;  /* 0x0000000b00057c82 */ /* 0x000fe20008000000 */
[----:B------:R-:W-:Y:S02]  /*4fd0*/  UIMAD UR4, UR42, UR4, URZ ;  /* 0x000000042a0472a4 */ /* 0x000fe4000f8e02ff */
[----:B------:R-:W-:Y:S02]  /*4fe0*/  @UP4 USHF.R.U32.HI UR7, URZ, UR23, UR5 ;  /* 0x00000017ff074299 */ /* 0x000fe40008011605 */
[----:B------:R-:W-:Y:S02]  /*4ff0*/  UIMAD.WIDE.U32 UR10, UR6, UR22, URZ ;  /* 0x00000016060a72a5 */ /* 0x000fe4000f8e00ff */
[----:B------:R-:W-:Y:S02]  /*5000*/  USEL UR5, UR14, UR12, !UP6 ;  /* 0x0000000c0e057287 */ /* 0x000fe4000f000000 */
[----:B------:R-:W-:Y:S02]  /*5010*/  UIMAD UR8, UR42, UR7, URZ ;  /* 0x000000072a0872a4 */ /* 0x000fe4000f8e02ff */
[----:B------:R-:W-:Y:S03]  /*5020*/  UISETP.GE.AND UP0, UPT, UR6, UR4, UPT ;  /* 0x000000040600728c */ /* 0x000fe6000bf06270 */
[----:B------:R-:W-:Y:S01]  /*5030*/  UMOV UR4, UR11 ;  /* 0x0000000b00047c82 */ /* 0x000fe20008000000 */
[----:B------:R-:W-:Y:S02]  /*5040*/  UISETP.GE.OR UP0, UPT, UR5, UR8, UP0 ;  /* 0x000000080500728c */ /* 0x000fe40008706670 */
[----:B------:R-:W-:Y:S02]  /*5050*/  USHF.R.U32.HI UR4, URZ, UR23, UR4 ;  /* 0x00000017ff047299 */ /* 0x000fe40008011604 */
[----:B------:R-:W-:Y:S02]  /*5060*/  UIMAD.WIDE.U32 UR8, UR5, UR22, URZ ;  /* 0x00000016050872a5 */ /* 0x000fe4000f8e00ff */
[----:B------:R-:W-:Y:S04]  /*5070*/  USEL UR10, UR6, UR4, !UP4 ;  /* 0x00000004060a7287 */ /* 0x000fe8000e000000 */
[----:B------:R-:W-:Y:S01]  /*5080*/  UIADD3 UR11, UPT, UPT, -UR10, URZ, URZ ;  /* 0x000000ff0a0b7290 */ /* 0x000fe2000fffe1ff */
[----:B------:R-:W-:Y:S02]  /*5090*/  @!UP0 UMOV UR4, UR9 ;  /* 0x0000000900048c82 */ /* 0x000fe40008000000 */
[----:B------:R-:W-:Y:S02]  /*50a0*/  @!UP0 USHF.R.U32.HI UR4, URZ, UR23, UR4 ;  /* 0x00000017ff048299 */ /* 0x000fe40008011604 */
[----:B------:R-:W-:Y:S02]  /*50b0*/  UIMAD UR8, UR42, UR11, UR6 ;  /* 0x0000000b2a0872a4 */ /* 0x000fe4000f8e0206 */
[----:B------:R-:W-:Y:S04]  /*50c0*/  @!UP0 USEL UR4, UR5, UR4, !UP4 ;  /* 0x0000000405048287 */ /* 0x000fe8000e000000 */
[----:B------:R-:W-:Y:S02]  /*50d0*/  @!UP0 UIMAD UR8, UR7, UR8, UR4 ;  /* 0x00000008070882a4 */ /* 0x000fe4000f8e0204 */
[----:B------:R-:W-:Y:S02]  /*50e0*/  @!UP0 UIADD3 UR9, UPT, UPT, UR10, -UR4, URZ ;  /* 0x800000040a098290 */ /* 0x000fe4000fffe0ff */
[----:B------:R-:W-:Y:S02]  /*50f0*/  UIADD3 UR4, UPT, UPT, -UR5, URZ, URZ ;  /* 0x000000ff05047290 */ /* 0x000fe4000fffe1ff */
[----:B------:R-:W-:Y:S02]  /*5100*/  UIADD3 UR7, UPT, UPT, -UR6, URZ, URZ ;  /* 0x000000ff06077290 */ /* 0x000fe4000fffe1ff */
[----:B------:R-:W-:Y:S02]  /*5110*/  @!UP0 UIMAD UR6, UR9, UR42, UR5 ;  /* 0x0000002a090682a4 */ /* 0x000fe4000f8e0205 */
[----:B------:R-:W-:Y:S02]  /*5120*/  UIMAD UR14, UR15, UR4, UR14 ;  /* 0x000000040f0e72a4 */ /* 0x000fe4000f8e020e */
[----:B------:R-:W-:Y:S01]  /*5130*/  UIMAD UR13, UR46, UR7, UR13 ;  /* 0x000000072e0d72a4 */ /* 0x000fe2000f8e020d */
[----:B------:R-:W-:Y:S02]  /*5140*/  @!UP0 UMOV UR5, UR8 ;  /* 0x0000000800058c82 */ /* 0x000fe40008000000 */
[----:B------:R-:W-:Y:S02]  /*5150*/  UIMAD UR14, UR5, UR15, UR14 ;  /* 0x0000000f050e72a4 */ /* 0x000fe4000f8e020e */
[----:B------:R-:W-:Y:S11]  /*5160*/  UIMAD UR13, UR6, UR46, UR13 ;  /* 0x0000002e060d72a4 */ /* 0x000ff6000f8e020d */
[----:B------:R-:W-:Y:S01]  /*5170*/  @!UPT UIADD3 URZ, UPT, UPT, URZ, URZ, URZ ;  /* 0x000000fffffff290 */ /* 0x000fe2000fffe0ff */
.L_x_91:
[----:B------:R-:W2:Y:S01]  /*5180*/  @!UP2 LDCU.128 UR8, c[0x0][0xb10] ;  /* 0x00016200ff08a7ac */ /* 0x000ea20008000c00 */
[C---:B----4-:R-:W-:Y:S02]  /*5190*/  ISETP.NE.U32.AND P1, PT, R4.reuse, RZ, PT ;  /* 0x000000ff0400720c */ /* 0x050fe40003f25070 */
[----:B------:R-:W-:Y:S02]  /*51a0*/  ISETP.NE.U32.AND P0, PT, R4, RZ, PT ;  /* 0x000000ff0400720c */ /* 0x000fe40003f05070 */
[C---:B------:R-:W-:Y:S02]  /*51b0*/  ISETP.NE.AND.EX P1, PT, R5.reuse, RZ, PT, P1 ;  /* 0x000000ff0500720c */ /* 0x040fe40003f25310 */
[----:B------:R-:W-:Y:S01]  /*51c0*/  ISETP.NE.AND.EX P0, PT, R5, RZ, PT, P0 ;  /* 0x000000ff0500720c */ /* 0x000fe20003f05300 */
[----:B------:R-:W3:Y:S01]  /*51d0*/  @!UP2 LDCU UR5, c[0x0][0xb0c] ;  /* 0x00016180ff05a7ac */ /* 0x000ee20008000800 */
[----:B------:R-:W-:Y:S01]  /*51e0*/  SHF.L.U32 R9, R15, 0x1f, RZ ;  /* 0x0000001f0f097819 */ /* 0x000fe200000006ff */
[----:B------:R-:W-:Y:S02]  /*51f0*/  USHF.L.U32 UR35, UR16, 0x7, URZ ;  /* 0x0000000710237899 */ /* 0x000fe400080006ff */
[----:B------:R-:W-:Y:S02]  /*5200*/  USHF.L.U32 UR34, UR20, 0x6, URZ ;  /* 0x0000000614227899 */ /* 0x000fe400080006ff */
[----:B--2---:R-:W-:Y:S07]  /*5210*/  UIMAD.WIDE.U32 UR6, UR14, UR8, URZ ;  /* 0x000000080e0672a5 */ /* 0x004fee000f8e00ff */
[----:B------:R-:W-:Y:S01]  /*5220*/  @!UP2 UMOV UR4, UR7 ;  /* 0x000000070004ac82 */ /* 0x000fe20008000000 */
[----:B---3--:R-:W-:Y:S02]  /*5230*/  @!UP2 UISETP.NE.AND UP0, UPT, UR5, 0x1, UPT ;  /* 0x000000010500a88c */ /* 0x008fe4000bf05270 */
[----:B------:R-:W-:Y:S02]  /*5240*/  @!UP2 USHF.R.U32.HI UR4, URZ, UR9, UR4 ;  /* 0x00000009ff04a299 */ /* 0x000fe40008011604 */
[----:B------:R-:W-:Y:S02]  /*5250*/  UIMAD.WIDE.U32 UR6, UR13, UR11, URZ ;  /* 0x0000000b0d0672a5 */ /* 0x000fe4000f8e00ff */
[----:B------:R-:W-:Y:S02]  /*5260*/  @!UP2 USEL UR8, UR14, UR4, !UP0 ;  /* 0x000000040e08a287 */ /* 0x000fe4000c000000 */
[----:B------:R-:W-:Y:S03]  /*5270*/  @!UP2 UISETP.NE.AND UP0, UPT, UR10, 0x1, UPT ;  /* 0x000000010a00a88c */ /* 0x000fe6000bf05270 */
[----:B------:R-:W-:Y:S02]  /*5280*/  @!UP2 UMOV UR6, UR7 ;  /* 0x000000070006ac82 */ /* 0x000fe40008000000 */
[----:B------:R-:W2:Y:S02]  /*5290*/  @!UP2 LDCU UR4, c[0x0][0xb20] ;  /* 0x00016400ff04a7ac */ /* 0x000ea40008000800 */
[----:B--2---:R-:W-:Y:S04]  /*52a0*/  @!UP2 USHF.R.U32.HI UR6, URZ, UR4, UR6 ;  /* 0x00000004ff06a299 */ /* 0x004fe80008011606 */
[----:B------:R-:W-:Y:S04]  /*52b0*/  @!UP2 USEL UR6, UR13, UR6, !UP0 ;  /* 0x000000060d06a287 */ /* 0x000fe8000c000000 */
[----:B------:R-:W-:Y:S02]  /*52c0*/  @!UP2 UIADD3 UR4, UPT, UPT, -UR8, UR6, URZ ;  /* 0x000000060804a290 */ /* 0x000fe4000fffe1ff */
[----:B------:R-:W-:Y:S02]  /*52d0*/  @!UP2 UIADD3 UR6, UPT, UPT, UR8, -UR6, URZ ;  /* 0x800000060806a290 */ /* 0x000fe4000fffe0ff */
[----:B------:R-:W-:Y:S02]  /*52e0*/  @!UP2 UIMAD UR14, UR4, UR5, UR14 ;  /* 0x00000005040ea2a4 */ /* 0x000fe4000f8e020e */
[----:B------:R-:W-:Y:S01]  /*52f0*/  @!UP2 UIMAD UR13, UR6, UR10, UR13 ;  /* 0x0000000a060da2a4 */ /* 0x000fe2000f8e020d */
[----:B------:R-:W-:Y:S11]  /*5300*/  BRA.U UP3, `(.L_x_92) ;  /* 0x0000000103107547 */ /* 0x000ff6000b800000 */
[----:B------:R-:W-:Y:S04]  /*5310*/  MOV R6, UR41 ;  /* 0x0000002900067c02 */ /* 0x000fe80008000f00 */
[----:B------:R-:W-:Y:S04]  /*5320*/  SHF.L.U32 R6, R6, 0x1f, RZ ;  /* 0x0000001f06067819 */ /* 0x000fe800000006ff */
[----:B------:R-:W2:Y:S02]  /*5330*/  SYNCS.PHASECHK.TRANS64.TRYWAIT P2, [UR21+0x88], R6 ;  /* 0x00008806ff0075a7 */ /* 0x000ea40008041115 */
[----:B--2---:R-:W-:Y:S05]  /*5340*/  @!P2 BRA `(.L_x_93) ;  /* 0x000000400054a947 */ /* 0x004fea0003800000 */
.L_x_92:
[----:B------:R-:W-:Y:S05]  /*5350*/  @!P1 BRA `(.L_x_94) ;  /* 0x0000000000309947 */ /* 0x000fea0003800000 */
[----:B------:R-:W-:Y:S01]  /*5360*/  ISETP.NE.U32.AND P1, PT, R2, RZ, PT ;  /* 0x000000ff0200720c */ /* 0x000fe20003f25070 */
[----:B------:R-:W2:Y:S01]  /*5370*/  LDCU.64 UR4, c[0x0][0x358] ;  /* 0x00006b00ff0477ac */ /* 0x000ea20008000a00 */
[----:B------:R-:W-:Y:S02]  /*5380*/  IMAD.MOV.U32 R26, RZ, RZ, 0x1 ;  /* 0x00000001ff1a7424 */ /* 0x000fe400078e00ff */
[----:B------:R-:W-:Y:S11]  /*5390*/  ISETP.NE.AND.EX P1, PT, R3, RZ, PT, P1 ;  /* 0x000000ff0300720c */ /* 0x000ff60003f25310 */
[----:B------:R-:W-:Y:S02]  /*53a0*/  @!UPT UIADD3 URZ, UPT, UPT, URZ, URZ, URZ ;  /* 0x000000fffffff290 */ /* 0x000fe4000fffe0ff */
[----:B------:R-:W3:Y:S01]  /*53b0*/  @P1 LDC.64 R10, c[0x0][0x888] ;  /* 0x00022200ff0a1b82 */ /* 0x000ee20000000a00 */
[----:B-1----:R-:W-:Y:S04]  /*53c0*/  @P1 IMAD R0, R4, UR36, RZ ;  /* 0x0000002404001c24 */ /* 0x002fe8000f8e02ff */
[----:B---3--:R-:W-:Y:S04]  /*53d0*/  @P1 IMAD.WIDE R10, R0, 0x4, R10 ;  /* 0x00000004000a1825 */ /* 0x008fe800078e020a */
[----:B------:R-:W-:Y:S01]  /*53e0*/  HFMA2 R0, -RZ, RZ, 0, 5.9604644775390625e-08 ;  /* 0x00000001ff007431 */ /* 0x000fe200000001ff */
[----:B--2--5:R2:W5:Y:S04]  /*53f0*/  @P1 LDG.E R27, desc[UR4][R10.64] ;  /* 0x000000040a1b1981 */ /* 0x024568000c1e1900 */
[----:B------:R-:W-:Y:S01]  /*5400*/  @!P1 PRMT R26, R0, 0x7610, R26 ;  /* 0x00007610001a9816 */ /* 0x000fe2000000001a */
[----:B--2---:R-:W3:Y:S06]  /*5410*/  @!P1 LDC R27, c[0x0][0x880] ;  /* 0x00022000ff1b9b82 */ /* 0x004eec0000000800 */
.L_x_94:
[----:B---3-5:R-:W-:Y:S01]  /*5420*/  @!P0 FSETP.EQ.AND P1, PT, R27, RZ, PT ;  /* 0x000000ff1b00820b */ /* 0x028fe20003f22000 */
[----:B------:R-:W-:Y:S01]  /*5430*/  @!UPT UIADD3 URZ, UPT, UPT, URZ, URZ, URZ ;  /* 0x000000fffffff290 */ /* 0x000fe2000fffe0ff */
[----:B------:R-:W-:Y:S11]  /*5440*/  @!P0 BRA `(.L_x_95) ;  /* 0x0000000000188947 */ /* 0x000ff60003800000 */
[----:B------:R-:W-:Y:S02]  /*5450*/  LOP3.LUT P0, RZ, R26, 0xff, RZ, 0xc0, !PT ;  /* 0x000000ff1aff7812 */ /* 0x000fe4000780c0ff */
[----:B------:R-:W-:Y:S04]  /*5460*/  ISETP.NE.U32.AND P1, PT, R2, RZ, PT ;  /* 0x000000ff0200720c */ /* 0x000fe80003f25070 */
[----:B------:R-:W-:Y:S04]  /*5470*/  ISETP.NE.AND.EX P1, PT, R3, RZ, PT, P1 ;  /* 0x000000ff0300720c */ /* 0x000fe80003f25310 */
[----:B------:R-:W-:Y:S03]  /*5480*/  PLOP3.LUT P1, PT, P1, PT, PT, 0x8, 0x80 ;  /* 0x000000000080781c */ /* 0x000fe60000f2e170 */
[----:B------:R-:W-:Y:S11]  /*5490*/  @P0 FSETP.EQ.AND P1, PT, R27, RZ, PT ;  /* 0x000000ff1b00020b */ /* 0x000ff60003f22000 */
[----:B------:R-:W-:Y:S02]  /*54a0*/  @!UPT UIADD3 URZ, UPT, UPT, URZ, URZ, URZ ;  /* 0x000000fffffff290 */ /* 0x000fe4000fffe0ff */
.L_x_95:
[----:B------:R-:W2:Y:S01]  /*54b0*/  SYNCS.PHASECHK.TRANS64.TRYWAIT P2, [UR21+0x60], R9 ;  /* 0x00006009ff0075a7 */ /* 0x000ea20008041115 */
[----:B------:R-:W-:Y:S04]  /*54c0*/  ELECT P0, URZ, PT ;  /* 0x0000000000ff782f */ /* 0x000fe80003800000 */
[----:B------:R-:W-:Y:S11]  /*54d0*/  PLOP3.LUT P1, PT, P1, P0, PT, 0xf2, 0x2f ;  /* 0x00000000002f781c */ /* 0x000ff60000f21e72 */
[----:B------:R-:W-:Y:S02]  /*54e0*/  @!UPT UIADD3 URZ, UPT, UPT, URZ, URZ, URZ ;  /* 0x000000fffffff290 */ /* 0x000fe4000fffe0ff */
[----:B------:R-:W-:Y:S05]  /*54f0*/  @!P1 IADD3 R8, P0, PT, R16, 0x580, RZ ;  /* 0x0000058010089810 */ /* 0x000fea0007f1e0ff */
[----:B-1----:R-:W-:Y:S01]  /*5500*/  @!P1 IMAD.X R6, RZ, RZ, R17, P0 ;  /* 0x000000ffff069224 */ /* 0x002fe200000e0611 */
[----:B--2---:R-:W-:Y:S07]  /*5510*/  @!P2 BRA `(.L_x_96) ;  /* 0x0000003c00f8a947 */ /* 0x004fee0003800000 */
.L_x_186:
[----:B------:R-:W-:Y:S01]  /*5520*/  @!P1 R2UR UR5, R8 ;  /* 0x00000000080592ca */ /* 0x000fe200000e0000 */
[----:B------:R-:W-:Y:S01]  /*5530*/  VOTEU.ALL UP0, P1 ;  /* 0x0000000000ff7886 */ /* 0x000fe20000800000 */
[----:B------:R-:W-:Y:S01]  /*5540*/  @!P1 R2UR UR4, R6 ;  /* 0x00000000060492ca */ /* 0x000fe200000e0000 */
[----:B-1----:R-:W-:Y:S01]  /*5550*/  @!P1 IMAD.MOV.U32 R0, RZ, RZ, 0x2000 ;  /* 0x00002000ff009424 */ /* 0x002fe200078e00ff */
[----:B------:R-:W-:Y:S01]  /*5560*/  UMOV UR8, 0x0 ;  /* 0x0000000000087882 */ /* 0x000fe20000000000 */
[----:B------:R-:W-:Y:S01]  /*5570*/  UMOV UR9, 0x10000000 ;  /* 0x1000000000097882 */ /* 0x000fe20000000000 */
[----:B------:R-:W-:Y:S01]  /*5580*/  @!UP0 UIADD3 UR32, UPT, UPT, UR21, 0x200, URZ ;  /* 0x0000020015208890 */ /* 0x000fe2000fffe0ff */
[----:B------:R-:W-:Y:S01]  /*5590*/  @!P1 IADD3 R8, P0, PT, R16, 0x580, RZ ;  /* 0x0000058010089810 */ /* 0x000fe20007f1e0ff */
[----:B------:R-:W-:Y:S01]  /*55a0*/  VOTEU.ALL UP0, P1 ;  /* 0x0000000000ff7886 */ /* 0x000fe20000800000 */
[----:B------:R-:W-:Y:S03]  /*55b0*/  UPRMT UR6, UR52, 0x654, UR33 ;  /* 0x0000065434067896 */ /* 0x000fe60008000021 */
[----:B------:R-:W-:Y:S02]  /*55c0*/  @!P1 IMAD.X R6, RZ, RZ, R17, P0 ;  /* 0x000000ffff069224 */ /* 0x000fe400000e0611 */
[----:B------:R-:W-:Y:S02]  /*55d0*/  IMAD.U32 R10, RZ, RZ, UR5 ;  /* 0x00000005ff0a7e24 */ /* 0x000fe4000f8e00ff */
[----:B------:R-:W-:Y:S03]  /*55e0*/  IMAD.U32 R11, RZ, RZ, UR4 ;  /* 0x00000004ff0b7e24 */ /* 0x000fe6000f8e00ff */
[----:B------:R-:W-:Y:S02]  /*55f0*/  @!P1 R2UR UR4, R10 ;  /* 0x000000000a0492ca */ /* 0x000fe400000e0000 */
[----:B------:R-:W-:Y:S11]  /*5600*/  @!P1 R2UR UR5, R11 ;  /* 0x000000000b0592ca */ /* 0x000ff600000e0000 */
[----:B------:R-:W-:Y:S02]  /*5610*/  @!UPT UIADD3 URZ, UPT, UPT, URZ, URZ, URZ ;  /* 0x000000fffffff290 */ /* 0x000fe4000fffe0ff */
[----:B------:R1:W-:Y:S01]  /*5620*/  @!UP0 UTMALDG.3D [UR32], [UR4], desc[UR8] ;  /* 0x00000820040085b4 */ /* 0x0003e20008011000 */
[----:B------:R1:W-:Y:S01]  /*5630*/  @!P1 SYNCS.ARRIVE.TRANS64.RED.A0TR RZ, [UR21+0x40], R0 ;  /* 0x00004000ffff99a7 */ /* 0x0003e20008300415 */
[----:B------:R-:W-:Y:S01]  /*5640*/  SYNCS.ARRIVE.TRANS64.RED.A1T0 RZ, [UR6], RZ ;  /* 0x000000ffffff79a7 */ /* 0x000fe20008100406 */
[----:B------:R-:W2:Y:S02]  /*5650*/  SYNCS.PHASECHK.TRANS64.TRYWAIT P2, [UR21+0x68], R9 ;  /* 0x00006809ff0075a7 */ /* 0x000ea40008041115 */
[----:B-12---:R-:W-:Y:S05]  /*5660*/  @!P2 BRA `(.L_x_97) ;  /* 0x0000003c00bca947 */ /* 0x006fea0003800000 */
.L_x_188:
        /* <DEDUP_REMOVED lines=8> */
[----:B------:R-:W-:Y:S01]  /*56f0*/  @!UP0 UIADD3 UR24, UPT, UPT, UR21, 0x2200, URZ ;  /* 0x0000220015188890 */ /* 0x000fe2000fffe0ff */
[----:B------:R-:W-:Y:S01]  /*5700*/  VOTEU.ALL UP0, P1 ;  /* 0x0000000000ff7886 */ /* 0x000fe20000800000 */
[----:B------:R-:W-:Y:S01]  /*5710*/  UMOV UR27, UR35 ;  /* 0x00000023001b7c82 */ /* 0x000fe20008000000 */
[----:B------:R-:W-:Y:S02]  /*5720*/  UMOV UR28, UR36 ;  /* 0x00000024001c7c82 */ /* 0x000fe40008000000 */
[----:B------:R-:W-:Y:S01]  /*5730*/  IMAD.U32 R10, RZ, RZ, UR5 ;  /* 0x00000005ff0a7e24 */ /* 0x000fe2000f8e00ff */
[----:B------:R-:W-:Y:S01]  /*5740*/  UPRMT UR6, UR52, 0x654, UR25 ;  /* 0x0000065434067896 */ /* 0x000fe20008000019 */
[----:B------:R-:W-:Y:S02]  /*5750*/  IMAD.U32 R11, RZ, RZ, UR4 ;  /* 0x00000004ff0b7e24 */ /* 0x000fe4000f8e00ff */
[----:B------:R-:W-:Y:S01]  /*5760*/  @!P1 IMAD.X R6, RZ, RZ, R17, P0 ;  /* 0x000000ffff069224 */ /* 0x000fe200000e0611 */
        /* <DEDUP_REMOVED lines=8> */
.L_x_190:
[----:B------:R-:W-:Y:S01]  /*57f0*/  @!P1 R2UR UR5, R8 ;  /* 0x00000000080592ca */ /* 0x000fe200000e0000 */
[----:B------:R-:W-:Y:S01]  /*5800*/  VOTEU.ALL UP0, P1 ;  /* 0x0000000000ff7886 */ /* 0x000fe20000800000 */
[----:B------:R-:W-:Y:S01]  /*5810*/  @!P1 R2UR UR4, R6 ;  /* 0x00000000060492ca */ /* 0x000fe200000e0000 */
[----:B-1----:R-:W-:Y:S01]  /*5820*/  @!P1 IMAD.MOV.U32 R0, RZ, RZ, 0x2000 ;  /* 0x00002000ff009424 */ /* 0x002fe200078e00ff */
[----:B------:R-:W-:Y:S01]  /*5830*/  UMOV UR8, 0x0 ;  /* 0x0000000000087882 */ /* 0x000fe20000000000 */
[----:B------:R-:W-:Y:S01]  /*5840*/  UMOV UR9, 0x10000000 ;  /* 0x1000000000097882 */ /* 0x000fe20000000000 */
[----:B------:R-:W-:Y:S01]  /*5850*/  @!UP0 UIADD3 UR18, UPT, UPT, UR34, 0x20, URZ ;  /* 0x0000002022128890 */ /* 0x000fe2000fffe0ff */
[----:B------:R-:W-:Y:S01]  /*5860*/  VIADD R14, R14, 0x1 ;  /* 0x000000010e0e7836 */ /* 0x000fe20000000000 */
[----:B------:R-:W-:Y:S01]  /*5870*/  @!UP0 UIADD3 UR16, UPT, UPT, UR21, 0x4200, URZ ;  /* 0x0000420015108890 */ /* 0x000fe2000fffe0ff */
[----:B------:R-:W-:Y:S01]  /*5880*/  VOTEU.ALL UP0, P1 ;  /* 0x0000000000ff7886 */ /* 0x000fe20000800000 */
[----:B------:R-:W-:Y:S01]  /*5890*/  UMOV UR19, UR35 ;  /* 0x0000002300137c82 */ /* 0x000fe20008000000 */
[----:B------:R-:W-:Y:S02]  /*58a0*/  UMOV UR20, UR36 ;  /* 0x0000002400147c82 */ /* 0x000fe40008000000 */
[----:B------:R-:W-:Y:S01]  /*58b0*/  IMAD.U32 R10, RZ, RZ, UR5 ;  /* 0x00000005ff0a7e24 */ /* 0x000fe2000f8e00ff */
[----:B------:R-:W-:Y:S01]  /*58c0*/  UPRMT UR6, UR52, 0x654, UR17 ;  /* 0x0000065434067896 */ /* 0x000fe20008000011 */
        /* <DEDUP_REMOVED lines=9> */
.L_x_192:
[----:B------:R-:W-:Y:S01]  /*5960*/  @!P1 IADD3 R6, P0, PT, R16, 0x580, RZ ;  /* 0x0000058010069810 */ /* 0x000fe20007f1e0ff */
[----:B------:R-:W-:Y:S01]  /*5970*/  VOTEU.ALL UP0, P1 ;  /* 0x0000000000ff7886 */ /* 0x000fe20000800000 */
[----:B------:R-:W-:Y:S01]  /*5980*/  UMOV UR6, 0x0 ;  /* 0x0000000000067882 */ /* 0x000fe20000000000 */
[----:B------:R-:W-:Y:S01]  /*5990*/  UMOV UR7, 0x10000000 ;  /* 0x1000000000077882 */ /* 0x000fe20000000000 */
[----:B------:R-:W-:Y:S01]  /*59a0*/  @!P1 R2UR UR5, R6 ;  /* 0x00000000060592ca */ /* 0x000fe200000e0000 */
[----:B-1----:R-:W-:Y:S01]  /*59b0*/  @!P1 IMAD.X R0, RZ, RZ, R17, P0 ;  /* 0x000000ffff009224 */ /* 0x002fe200000e0611 */
[----:B------:R-:W-:Y:S01]  /*59c0*/  @!UP0 UIADD3 UR10, UPT, UPT, UR34, 0x30, URZ ;  /* 0x00000030220a8890 */ /* 0x000fe2000fffe0ff */
[----:B------:R-:W-:Y:S01]  /*59d0*/  R2UR UR16, R57 ;  /* 0x00000000391072ca */ /* 0x000fe200000e0000 */
[----:B------:R-:W-:Y:S01]  /*59e0*/  @!UP0 UIADD3 UR8, UPT, UPT, UR21, 0x6200, URZ ;  /* 0x0000620015088890 */ /* 0x000fe2000fffe0ff */
[----:B------:R-:W-:Y:S01]  /*59f0*/  ISETP.NE.AND P0, PT, R14, 0x2, PT ;  /* 0x000000020e00780c */ /* 0x000fe20003f05270 */
[----:B------:R-:W-:Y:S01]  /*5a00*/  @!UP0 UIADD3 UR9, UPT, UPT, UR21, 0x58, URZ ;  /* 0x0000005815098890 */ /* 0x000fe2000fffe0ff */
[----:B------:R-:W-:Y:S01]  /*5a10*/  @!P1 R2UR UR4, R0 ;  /* 0x00000000000492ca */ /* 0x000fe200000e0000 */
[----:B------:R-:W-:Y:S01]  /*5a20*/  VOTEU.ALL UP0, P1 ;  /* 0x0000000000ff7886 */ /* 0x000fe20000800000 */
[----:B------:R-:W-:Y:S01]  /*5a30*/  UMOV UR11, UR35 ;  /* 0x00000023000b7c82 */ /* 0x000fe20008000000 */
[----:B------:R-:W-:Y:S01]  /*5a40*/  UMOV UR12, UR36 ;  /* 0x00000024000c7c82 */ /* 0x000fe20008000000 */
[----:B------:R-:W-:Y:S01]  /*5a50*/  SEL R0, RZ, 0x1, P0 ;  /* 0x00000001ff007807 */ /* 0x000fe20000000000 */
[----:B------:R-:W-:Y:S01]  /*5a60*/  UPLOP3.LUT UP3, UPT, UPT, UPT, UPT, 0x80, 0x8 ;  /* 0x000000000008789c */ /* 0x000fe20003f6f070 */
[----:B------:R-:W-:Y:S01]  /*5a70*/  IMAD.U32 R8, RZ, RZ, UR5 ;  /* 0x00000005ff087e24 */ /* 0x000fe2000f8e00ff */
[----:B------:R-:W-:Y:S01]  /*5a80*/  LOP3.LUT R15, R15, 0x1, RZ, 0x3c, !PT ;  /* 0x000000010f0f7812 */ /* 0x000fe200078e3cff */
[----:B------:R-:W-:Y:S01]  /*5a90*/  UMOV UR36, UR29 ;  /* 0x0000001d00247c82 */ /* 0x000fe20008000000 */
[----:B------:R-:W-:Y:S01]  /*5aa0*/  LOP3.LUT R13, R13, R0, RZ, 0x3c, !PT ;  /* 0x000000000d0d7212 */ /* 0x000fe200078e3cff */
[----:B------:R-:W-:Y:S01]  /*5ab0*/  UIADD3 UR20, UPT, UPT, UR13, UR16, URZ ;  /* 0x000000100d147290 */ /* 0x000fe2000fffe0ff */
[----:B------:R-:W-:Y:S01]  /*5ac0*/  SEL R14, R14, RZ, P0 ;  /* 0x000000ff0e0e7207 */ /* 0x000fe20000000000 */
[----:B------:R-:W-:Y:S01]  /*5ad0*/  UIADD3 UR16, UPT, UPT, UR14, UR63, URZ ;  /* 0x0000003f0e107290 */ /* 0x000fe2000fffe0ff */
[----:B------:R-:W-:Y:S01]  /*5ae0*/  IMAD.U32 R9, RZ, RZ, UR4 ;  /* 0x00000004ff097e24 */ /* 0x000fe2000f8e00ff */
[----:B------:R-:W-:Y:S04]  /*5af0*/  @!P1 R2UR UR4, R8 ;  /* 0x00000000080492ca */ /* 0x000fe800000e0000 */
[----:B------:R-:W-:Y:S11]  /*5b00*/  @!P1 R2UR UR5, R9 ;  /* 0x00000000090592ca */ /* 0x000ff600000e0000 */
[----:B------:R-:W-:Y:S02]  /*5b10*/  @!UPT UIADD3 URZ, UPT, UPT, URZ, URZ, URZ ;  /* 0x000000fffffff290 */ /* 0x000fe4000fffe0ff */
[----:B------:R2:W-:Y:S01]  /*5b20*/  @!UP0 UTMALDG.3D [UR8], [UR4], desc[UR6] ;  /* 0x00000608040085b4 */ /* 0x0005e20008011000 */
[----:B------:R2:W-:Y:S01]  /*5b30*/  @!P1 SYNCS.ARRIVE.TRANS64.RED.A0TR RZ, [UR21+0x58], R7 ;  /* 0x00005807ffff99a7 */ /* 0x0005e20008300415 */
[----:B------:R-:W-:Y:S01]  /*5b40*/  SYNCS.ARRIVE.TRANS64.RED.A1T0 RZ, [UR37], RZ ;  /* 0x000000ffffff79a7 */ /* 0x000fe20008100425 */
[----:B------:R-:W-:Y:S05]  /*5b50*/  BRA.U UP1, `(.L_x_100) ;  /* 0xfffffff101687547 */ /* 0x000fea000b83ffff */
[----:B------:R-:W-:-:S04]  /*5b60*/  SHF.L.U32 R2, R15, 0x1f, RZ ;  /* 0x0000001f0f027819 */ /* 0x000fc800000006ff */
[----:B------:R-:W1:Y:S02]  /*5b70*/  SYNCS.PHASECHK.TRANS64.TRYWAIT P0, [UR21+0x60], R2 ;  /* 0x00006002ff0075a7 */ /* 0x000e640008001115 */
[----:B-1----:R-:W-:Y:S05]  /*5b80*/  @!P0 BRA `(.L_x_101) ;  /* 0x0000003800bc8947 */ /* 0x002fea0003800000 */
.L_x_194:
[----:B------:R-:W3:Y:S02]  /*5b90*/  SYNCS.PHASECHK.TRANS64.TRYWAIT P0, [UR21+0x68], R2 ;  /* 0x00006802ff0075a7 */ /* 0x000ee40008001115 */
[----:B---3--:R-:W-:Y:S05]  /*5ba0*/  @!P0 BRA `(.L_x_102) ;  /* 0x0000003800cc8947 */ /* 0x008fea0003800000 */
.L_x_196:
[----:B------:R-:W3:Y:S02]  /*5bb0*/  SYNCS.PHASECHK.TRANS64.TRYWAIT P0, [UR21+0x70], R2 ;  /* 0x00007002ff0075a7 */ /* 0x000ee40008001115 */
[----:B---3--:R-:W-:Y:S05]  /*5bc0*/  @!P0 BRA `(.L_x_103) ;  /* 0x0000003800dc8947 */ /* 0x008fea0003800000 */
.L_x_198:
[----:B-1----:R-:W-:-:S07]  /*5bd0*/  MOV R0, UR21 ;  /* 0x0000001500007c02 */ /* 0x002fce0008000f00 */
.L_x_104:
[----:B-1----:R-:W-:-:S04]  /*5be0*/  SHF.L.U32 R2, R15, 0x1f, RZ ;  /* 0x0000001f0f027819 */ /* 0x002fc800000006ff */
[----:B------:R1:W3:Y:S03]  /*5bf0*/  SYNCS.PHASECHK.TRANS64.TRYWAIT P0, [R0+URZ+0x78], R2 ;  /* 0x00007802000075a7 */ /* 0x0002e600080011ff */
[----:B---3--:R-:W-:Y:S05]  /*5c00*/  @!P0 NANOSLEEP.SYNCS 0x989680 ;  /* 0x009896800000895d */ /* 0x008fea0003900000 */
[----:B------:R-:W3:Y:S02]  /*5c10*/  @!P0 SYNCS.PHASECHK.TRANS64 P0, [R0+URZ+0x78], R2 ;  /* 0x00007802000085a7 */ /* 0x000ee400080010ff */
[----:B--23--:R-:W-:Y:S05]  /*5c20*/  @P0 EXIT ;  /* 0x000000000000094d */ /* 0x00cfea0003800000 */
[----:B------:R-:W-:Y:S05]  /*5c30*/  BRA `(.L_x_104) ;  /* 0xfffffffc00e87947 */ /* 0x000fea000383ffff */
.L_x_89:
[----:B------:R-:W-:-:S06]  /*5c40*/  UISETP.GE.AND UP0, UPT, UR21, 0x4, UPT ;  /* 0x000000041500788c */ /* 0x000fcc000bf06270 */
[----:B------:R-:W-:-:S13]  /*5c50*/  PLOP3.LUT P0, PT, PT, PT, UP0, 0x80, 0x8 ;  /* 0x000000000008781c */ /* 0x000fda0003f0f008 */
[----:B------:R-:W-:Y:S05]  /*5c60*/  @!P0 EXIT ;  /* 0x000000000000894d */ /* 0x000fea0003800000 */
[----:B------:R-:W-:Y:S01]  /*5c70*/  BAR.SYNC.DEFER_BLOCKING 0x6, 0xa0 ;  /* 0x0182800000007b1d */ /* 0x000fe20000010000 */
[C---:B------:R-:W-:Y:S01]  /*5c80*/  IMAD.SHL.U32 R4, R68.reuse, 0x10, RZ ;  /* 0x0000001044047824 */ /* 0x040fe200078e00ff */
[C---:B------:R-:W-:Y:S01]  /*5c90*/  LOP3.LUT R69, R68.reuse, 0x60, RZ, 0xc0, !PT ;  /* 0x0000006044457812 */ /* 0x040fe200078ec0ff */
[C---:B------:R-:W-:Y:S01]  /*5ca0*/  IMAD.SHL.U32 R67, R68.reuse, 0x2, RZ ;  /* 0x0000000244437824 */ /* 0x040fe200078e00ff */
[C---:B------:R-:W-:Y:S01]  /*5cb0*/  LOP3.LUT R66, R68.reuse, 0x2, RZ, 0xc0, !PT ;  /* 0x0000000244427812 */ /* 0x040fe200078ec0ff */
[----:B------:R-:W-:Y:S01]  /*5cc0*/  IMAD.U32 R23, R68, 0x10000, RZ ;  /* 0x0001000044177824 */ /* 0x000fe200078e00ff */
[----:B------:R-:W-:Y:S02]  /*5cd0*/  UMOV UR44, 0x400 ;  /* 0x00000400002c7882 */ /* 0x000fe40000000000 */
[----:B------:R-:W1:Y:S01]  /*5ce0*/  LDC.64 R52, c[0x0][0x888] ;  /* 0x00022200ff347b82 */ /* 0x000e620000000a00 */
[----:B------:R-:W-:Y:S01]  /*5cf0*/  ULEA UR44, UR52, UR44, 0x18 ;  /* 0x0000002c342c7291 */ /* 0x000fe2000f8ec0ff */
[----:B------:R-:W-:Y:S01]  /*5d00*/  LOP3.LUT R5, R4, 0x60, RZ, 0xc0, !PT ;  /* 0x0000006004057812 */ /* 0x000fe200078ec0ff */
[----:B------:R-:W-:Y:S01]  /*5d10*/  HFMA2 R60, -RZ, RZ, 0, 0 ;  /* 0x00000000ff3c7431 */ /* 0x000fe200000001ff */
[----:B------:R-:W-:Y:S01]  /*5d20*/  LOP3.LUT R68, R68, 0x4, RZ, 0xc0, !PT ;  /* 0x0000000444447812 */ /* 0x000fe200078ec0ff */
[----:B------:R-:W-:Y:S01]  /*5d30*/  UIADD3 UR4, UPT, UPT, UR44, 0x200, URZ ;  /* 0x000002002c047890 */ /* 0x000fe2000fffe0ff */
[----:B------:R-:W-:Y:S01]  /*5d40*/  LOP3.LUT R67, R5, 0xc, R67, 0xf8, !PT ;  /* 0x0000000c05437812 */ /* 0x000fe200078ef843 */
[----:B------:R-:W-:Y:S01]  /*5d50*/  IMAD.MOV.U32 R64, RZ, RZ, 0x1 ;  /* 0x00000001ff407424 */ /* 0x000fe200078e00ff */
[----:B------:R-:W2:Y:S01]  /*5d60*/  LDC.64 R54, c[0x0][0x890] ;  /* 0x00022400ff367b82 */ /* 0x000ea20000000a00 */
[----:B------:R-:W-:Y:S01]  /*5d70*/  LOP3.LUT R23, R23, 0x600000, RZ, 0xc0, !PT ;  /* 0x0060000017177812 */ /* 0x000fe200078ec0ff */
[----:B------:R-:W-:Y:S01]  /*5d80*/  IMAD.MOV.U32 R22, RZ, RZ, RZ ;  /* 0x000000ffff167224 */ /* 0x000fe200078e00ff */
[----:B------:R-:W-:Y:S01]  /*5d90*/  LOP3.LUT R67, R67, 0x790, R4, 0xf8, !PT ;  /* 0x0000079043437812 */ /* 0x000fe200078ef804 */
[----:B------:R-:W-:Y:S01]  /*5da0*/  IMAD.U32 R58, RZ, RZ, UR4 ;  /* 0x00000004ff3a7e24 */ /* 0x000fe2000f8e00ff */
[----:B------:R-:W-:Y:S01]  /*5db0*/  CS2R R62, SRZ ;  /* 0x00000000003e7805 */ /* 0x000fe2000001ff00 */
[----:B------:R-:W3:Y:S02]  /*5dc0*/  LDCU UR60, c[0x0][0x370] ;  /* 0x00006e00ff3c77ac */ /* 0x000ee40008000800 */
[----:B------:R-:W4:Y:S01]  /*5dd0*/  LDC.64 R50, c[0x0][0x8b0] ;  /* 0x00022c00ff327b82 */ /* 0x000f220000000a00 */
[----:B------:R-:W3:Y:S01]  /*5de0*/  LDS R0, [UR44+0x140] ;  /* 0x0001402cff007984 */ /* 0x000ee20008000800 */
[----:B------:R-:W-:Y:S01]  /*5df0*/  LEA R67, R67, R58, 0x2 ;  /* 0x0000003a43437211 */ /* 0x000fe200078e10ff */
[----:B------:R-:W1:Y:S04]  /*5e00*/  LDCU UR43, c[0x0][0xb0c] ;  /* 0x00016180ff2b77ac */ /* 0x000e680008000800 */
[--C-:B------:R-:W-:Y:S01]  /*5e10*/  IMAD R66, R66, -0x10, R67.reuse ;  /* 0xfffffff042427824 */ /* 0x100fe200078e0243 */
[----:B------:R-:W1:Y:S01]  /*5e20*/  LDC.64 R48, c[0x0][0x8a8] ;  /* 0x00022a00ff307b82 */ /* 0x000e620000000a00 */
[----:B------:R-:W-:Y:S01]  /*5e30*/  IMAD R65, R68, -0x10, R67 ;  /* 0xfffffff044417824 */ /* 0x000fe200078e0243 */
[----:B------:R-:W1:Y:S01]  /*5e40*/  LDCU UR39, c[0x0][0xb30] ;  /* 0x00016600ff2777ac */ /* 0x000e620008000800 */
[----:B------:R-:W1:Y:S01]  /*5e50*/  LDCU.64 UR54, c[0x0][0x888] ;  /* 0x00011100ff3677ac */ /* 0x000e620008000a00 */
[----:B------:R-:W1:Y:S01]  /*5e60*/  LDCU.64 UR40, c[0x0][0xb28] ;  /* 0x00016500ff2877ac */ /* 0x000e620008000a00 */
[----:B------:R-:W1:Y:S01]  /*5e70*/  LDCU.128 UR56, c[0x0][0xb10] ;  /* 0x00016200ff3877ac */ /* 0x000e620008000c00 */
[----:B------:R-:W1:Y:S01]  /*5e80*/  LDCU UR53, c[0x0][0x374] ;  /* 0x00006e80ff3577ac */ /* 0x000e620008000800 */
[----:B------:R-:W-:Y:S01]  /*5e90*/  UMOV UR47, URZ ;  /* 0x000000ff002f7c82 */ /* 0x000fe20008000000 */
[----:B------:R-:W-:Y:S01]  /*5ea0*/  UMOV UR46, URZ ;  /* 0x000000ff002e7c82 */ /* 0x000fe20008000000 */
[----:B--23--:R-:W-:-:S07]  /*5eb0*/  IADD3 R23, PT, PT, R0, R23, RZ ;  /* 0x0000001700177210 */ /* 0x00cfce0007ffe0ff */
.L_x_148:
[----:B------:R-:W-:Y:S02]  /*5ec0*/  LEA R3, R60, UR44, 0x3 ;  /* 0x0000002c3c037c11 */ /* 0x000fe4000f8e18ff */
[----:B------:R-:W-:Y:S02]  /*5ed0*/  SHF.L.U32 R0, R62, 0x1f, RZ ;  /* 0x0000001f3e007819 */ /* 0x000fe400000006ff */
[----:B-1----:R-:W-:Y:S02]  /*5ee0*/  LEA R4, R60, UR44, 0x4 ;  /* 0x0000002c3c047c11 */ /* 0x002fe4000f8e20ff */
[----:B--2---:R-:W2:Y:S02]  /*5ef0*/  SYNCS.PHASECHK.TRANS64.TRYWAIT P0, [R3+URZ+0x90], R0 ;  /* 0x00009000030075a7 */ /* 0x004ea400080011ff */
[----:B--2---:R-:W-:Y:S05]  /*5f00*/  @!P0 BRA `(.L_x_105) ;  /* 0x0000003800248947 */ /* 0x004fea0003800000 */
.L_x_199:
        /* <DEDUP_REMOVED lines=11> */
[----:B------:R-:W-:Y:S01]  /*5fc0*/  PLOP3.LUT P0, PT, PT, PT, UP1, 0x80, 0x8 ;  /* 0x000000000008781c */ /* 0x000fe20003f0f018 */
[----:B------:R-:W-:Y:S11]  /*5fd0*/  UP2UR UR62, UPR, URZ, 0x2 ;  /* 0x00000002ff3e7883 */ /* 0x000ff60008000000 */
[----:B------:R-:W-:Y:S01]  /*5fe0*/  @!UPT UIADD3 URZ, UPT, UPT, URZ, URZ, URZ ;  /* 0x000000fffffff290 */ /* 0x000fe2000fffe0ff */
        /* <DEDUP_REMOVED lines=13> */
[----:B------:R-:W2:Y:S01]  /*60c0*/  LDCU UR12, c[0x0][0xb20] ;  /* 0x00016400ff0c77ac */ /* 0x000ea20008000800 */
[----:B------:R-:W-:Y:S02]  /*60d0*/  UIMAD.WIDE.U32 UR4, UR53, UR59, URZ ;  /* 0x0000003b350472a5 */ /* 0x000fe4000f8e00ff */
[----:B------:R-:W-:Y:S02]  /*60e0*/  UIMAD.WIDE.U32 UR6, UR60, UR56, URZ ;  /* 0x000000383c0672a5 */ /* 0x000fe4000f8e00ff */
[----:B------:R-:W-:Y:S02]  /*60f0*/  UISETP.NE.AND UP0, UPT, UR58, 0x1, UPT ;  /* 0x000000013a00788c */ /* 0x000fe4000bf05270 */
[----:B------:R-:W-:Y:S02]  /*6100*/  UIMAD.WIDE.U32 UR8, UR37, UR59, URZ ;  /* 0x0000003b250872a5 */ /* 0x000fe4000f8e00ff */
[----:B------:R-:W-:Y:S02]  /*6110*/  UIMAD.WIDE.U32 UR10, UR38, UR56, URZ ;  /* 0x00000038260a72a5 */ /* 0x000fe4000f8e00ff */
[----:B------:R-:W-:Y:S02]  /*6120*/  UISETP.NE.AND UP1, UPT, UR43, 0x1, UPT ;  /* 0x000000012b00788c */ /* 0x000fe4000bf25270 */
[----:B------:R-:W-:Y:S01]  /*6130*/  UISETP.NE.AND UP2, UPT, UR42, 0x1, UPT ;  /* 0x000000012a00788c */ /* 0x000fe2000bf45270 */
[----:B------:R-:W-:Y:S02]  /*6140*/  UMOV UR4, UR5 ;  /* 0x0000000500047c82 */ /* 0x000fe40008000000 */
[----:B--2---:R-:W-:Y:S03]  /*6150*/  USHF.R.U32.HI UR5, URZ, UR12, UR4 ;  /* 0x0000000cff057299 */ /* 0x004fe60008011604 */
[----:B------:R-:W-:Y:S02]  /*6160*/  UMOV UR4, UR7 ;  /* 0x0000000700047c82 */ /* 0x000fe40008000000 */
[----:B------:R-:W-:Y:S02]  /*6170*/  USHF.R.U32.HI UR7, URZ, UR57, UR4 ;  /* 0x00000039ff077299 */ /* 0x000fe40008011604 */
[----:B------:R-:W-:Y:S02]  /*6180*/  USEL UR4, UR53, UR5, !UP0 ;  /* 0x0000000535047287 */ /* 0x000fe4000c000000 */
[----:B------:R-:W-:Y:S01]  /*6190*/  USEL UR7, UR60, UR7, !UP1 ;  /* 0x000000073c077287 */ /* 0x000fe2000c800000 */
[----:B------:R-:W-:Y:S01]  /*61a0*/  UMOV UR5, UR9 ;  /* 0x0000000900057c82 */ /* 0x000fe20008000000 */
[----:B------:R-:W-:Y:S02]  /*61b0*/  UIMAD.WIDE.U32 UR8, UR4, UR40, URZ ;  /* 0x00000028040872a5 */ /* 0x000fe4000f8e00ff */
[----:B------:R-:W-:Y:S03]  /*61c0*/  USHF.R.U32.HI UR6, URZ, UR12, UR5 ;  /* 0x0000000cff067299 */ /* 0x000fe60008011605 */
[----:B------:R-:W-:Y:S01]  /*61d0*/  UMOV UR5, UR11 ;  /* 0x0000000b00057c82 */ /* 0x000fe20008000000 */
[----:B------:R-:W-:Y:S02]  /*61e0*/  UIMAD.WIDE.U32 UR10, UR7, UR40, URZ ;  /* 0x00000028070a72a5 */ /* 0x000fe4000f8e00ff */
[----:B------:R-:W-:Y:S02]  /*61f0*/  USHF.R.U32.HI UR12, URZ, UR57, UR5 ;  /* 0x00000039ff0c7299 */ /* 0x000fe40008011605 */
[----:B------:R-:W-:Y:S01]  /*6200*/  USEL UR6, UR37, UR6, !UP0 ;  /* 0x0000000625067287 */ /* 0x000fe2000c000000 */
[----:B------:R-:W-:Y:S02]  /*6210*/  UMOV UR5, UR9 ;  /* 0x0000000900057c82 */ /* 0x000fe40008000000 */
[----:B------:R-:W-:Y:S01]  /*6220*/  UMOV UR10, UR11 ;  /* 0x0000000b000a7c82 */ /* 0x000fe20008000000 */
[----:B------:R-:W-:Y:S02]  /*6230*/  @UP2 USHF.R.U32.HI UR4, URZ, UR41, UR5 ;  /* 0x00000029ff042299 */ /* 0x000fe40008011605 */
[----:B------:R-:W-:Y:S02]  /*6240*/  @UP2 USHF.R.U32.HI UR7, URZ, UR41, UR10 ;  /* 0x00000029ff072299 */ /* 0x000fe4000801160a */
[----:B------:R-:W-:Y:S02]  /*6250*/  UIMAD UR4, UR42, UR4, URZ ;  /* 0x000000042a0472a4 */ /* 0x000fe4000f8e02ff */
        /* <DEDUP_REMOVED lines=8> */
[----:B------:R-:W-:Y:S02]  /*62e0*/  USEL UR11, UR6, UR4, !UP2 ;  /* 0x00000004060b7287 */ /* 0x000fe4000d000000 */
[----:B------:R-:W-:Y:S02]  /*62f0*/  UIADD3 UR8, UPT, UPT, -UR5, URZ, URZ ;  /* 0x000000ff05087290 */ /* 0x000fe4000fffe1ff */
[----:B------:R-:W-:Y:S01]  /*6300*/  UIADD3 UR10, UPT, UPT, -UR11, URZ, URZ ;  /* 0x000000ff0b0a7290 */ /* 0x000fe2000fffe1ff */
[----:B------:R-:W-:Y:S01]  /*6310*/  @!UP0 UMOV UR4, UR9 ;  /* 0x0000000900048c82 */ /* 0x000fe20008000000 */
[----:B------:R-:W-:Y:S02]  /*6320*/  UIADD3 UR9, UPT, UPT, -UR6, URZ, URZ ;  /* 0x000000ff06097290 */ /* 0x000fe4000fffe1ff */
[----:B------:R-:W-:Y:S02]  /*6330*/  @!UP0 USHF.R.U32.HI UR4, URZ, UR41, UR4 ;  /* 0x00000029ff048299 */ /* 0x000fe40008011604 */
[----:B------:R-:W-:Y:S02]  /*6340*/  UIMAD UR10, UR42, UR10, UR6 ;  /* 0x0000000a2a0a72a4 */ /* 0x000fe4000f8e0206 */
[----:B------:R-:W-:Y:S04]  /*6350*/  @!UP0 USEL UR4, UR5, UR4, !UP2 ;  /* 0x0000000405048287 */ /* 0x000fe8000d000000 */
[----:B------:R-:W-:Y:S02]  /*6360*/  @!UP0 UIMAD UR10, UR7, UR10, UR4 ;  /* 0x0000000a070a82a4 */ /* 0x000fe4000f8e0204 */
[----:B------:R-:W-:Y:S02]  /*6370*/  @!UP0 UIADD3 UR11, UPT, UPT, UR11, -UR4, URZ ;  /* 0x800000040b0b8290 */ /* 0x000fe4000fffe0ff */
[----:B------:R-:W-:Y:S02]  /*6380*/  UIMAD UR7, UR43, UR8, UR38 ;  /* 0x000000082b0772a4 */ /* 0x000fe4000f8e0226 */
[----:B------:R-:W-:Y:S02]  /*6390*/  @!UP0 UIMAD UR6, UR11, UR42, UR5 ;  /* 0x0000002a0b0682a4 */ /* 0x000fe4000f8e0205 */
[----:B------:R-:W-:Y:S01]  /*63a0*/  UIMAD UR4, UR58, UR9, UR37 ;  /* 0x000000093a0472a4 */ /* 0x000fe2000f8e0225 */
[----:B------:R-:W-:Y:S02]  /*63b0*/  @!UP0 UMOV UR5, UR10 ;  /* 0x0000000a00058c82 */ /* 0x000fe40008000000 */
[----:B------:R-:W-:Y:S02]  /*63c0*/  UIMAD UR38, UR5, UR43, UR7 ;  /* 0x0000002b052672a4 */ /* 0x000fe4000f8e0207 */
[----:B------:R-:W-:Y:S11]  /*63d0*/  UIMAD UR37, UR6, UR58, UR4 ;  /* 0x0000003a062572a4 */ /* 0x000ff6000f8e0204 */
[----:B------:R-:W-:Y:S01]  /*63e0*/  @!UPT UIADD3 URZ, UPT, UPT, URZ, URZ, URZ ;  /* 0x000000fffffff290 */ /* 0x000fe2000fffe0ff */
.L_x_106:
[----:B------:R-:W-:Y:S01]  /*63f0*/  UISETP.NE.AND UP0, UPT, UR39, 0x1, UPT ;  /* 0x000000012700788c */ /* 0x000fe2000bf05270 */
[----:B------:R-:W-:Y:S01]  /*6400*/  LOP3.LUT P0, RZ, R58, 0x1b0, RZ, 0xc0, !PT ;  /* 0x000001b03aff7812 */ /* 0x000fe2000780c0ff */
[----:B------:R-:W-:Y:S01]  /*6410*/  USHF.L.U32 UR50, UR16, 0x7, URZ ;  /* 0x0000000710327899 */ /* 0x000fe200080006ff */
[----:B------:R-:W-:Y:S01]  /*6420*/  BSSY.RECONVERGENT B6, `(.L_x_107) ;  /* 0x0000034000067945 */ /* 0x000fe20003800200 */
[----:B------:R-:W-:Y:S01]  /*6430*/  USHF.L.U32 UR49, UR20, 0x6, URZ ;  /* 0x0000000614317899 */ /* 0x000fe200080006ff */
[----:B------:R-:W-:Y:S06]  /*6440*/  IADD3 R60, PT, PT, R60, 0x1, RZ ;  /* 0x000000013c3c7810 */ /* 0x000fec0007ffe0ff */
[----:B------:R-:W2:Y:S01]  /*6450*/  @!UP0 LDCU.128 UR12, c[0x0][0xb10] ;  /* 0x00016200ff0c87ac */ /* 0x000ea20008000c00 */
[----:B------:R-:W3:Y:S01]  /*6460*/  @!UP0 LDCU UR5, c[0x0][0xb0c] ;  /* 0x00016180ff0587ac */ /* 0x000ee20008000800 */
[----:B------:R-:W4:Y:S01]  /*6470*/  @!UP0 LDCU UR10, c[0x0][0xb20] ;  /* 0x00016400ff0a87ac */ /* 0x000f220008000800 */
[----:B--2---:R-:W-:Y:S02]  /*6480*/  UIMAD.WIDE.U32 UR8, UR38, UR12, URZ ;  /* 0x0000000c260872a5 */ /* 0x004fe4000f8e00ff */
[----:B------:R-:W-:Y:S02]  /*6490*/  UIMAD.WIDE.U32 UR6, UR37, UR15, URZ ;  /* 0x0000000f250672a5 */ /* 0x000fe4000f8e00ff */
[----:B------:R-:W-:Y:S03]  /*64a0*/  @!UP0 UISETP.NE.AND UP1, UPT, UR14, 0x1, UPT ;  /* 0x000000010e00888c */ /* 0x000fe6000bf25270 */
[----:B------:R-:W-:Y:S01]  /*64b0*/  @!UP0 UMOV UR4, UR9 ;  /* 0x0000000900048c82 */ /* 0x000fe20008000000 */
[----:B---3--:R-:W-:Y:S02]  /*64c0*/  @!UP0 UISETP.NE.AND UP2, UPT, UR5, 0x1, UPT ;  /* 0x000000010500888c */ /* 0x008fe4000bf45270 */
[----:B------:R-:W-:Y:S01]  /*64d0*/  @!UP0 USHF.R.U32.HI UR4, URZ, UR13, UR4 ;  /* 0x0000000dff048299 */ /* 0x000fe20008011604 */
[----:B------:R-:W-:Y:S02]  /*64e0*/  @!UP0 UMOV UR6, UR7 ;  /* 0x0000000700068c82 */ /* 0x000fe40008000000 */
[----:B----4-:R-:W-:Y:S02]  /*64f0*/  @!UP0 USHF.R.U32.HI UR6, URZ, UR10, UR6 ;  /* 0x0000000aff068299 */ /* 0x010fe40008011606 */
[----:B------:R-:W-:Y:S02]  /*6500*/  @!UP0 USEL UR7, UR38, UR4, !UP2 ;  /* 0x0000000426078287 */ /* 0x000fe4000d000000 */
[----:B------:R-:W-:Y:S04]  /*6510*/  @!UP0 USEL UR6, UR37, UR6, !UP1 ;  /* 0x0000000625068287 */ /* 0x000fe8000c800000 */
[----:B------:R-:W-:Y:S02]  /*6520*/  @!UP0 UIADD3 UR4, UPT, UPT, -UR7, UR6, URZ ;  /* 0x0000000607048290 */ /* 0x000fe4000fffe1ff */
[----:B------:R-:W-:Y:S02]  /*6530*/  @!UP0 UIADD3 UR6, UPT, UPT, UR7, -UR6, URZ ;  /* 0x8000000607068290 */ /* 0x000fe4000fffe0ff */
[----:B------:R-:W-:Y:S02]  /*6540*/  @!UP0 UIMAD UR38, UR4, UR5, UR38 ;  /* 0x00000005042682a4 */ /* 0x000fe4000f8e0226 */
[----:B------:R-:W-:Y:S01]  /*6550*/  @!UP0 UIMAD UR37, UR6, UR14, UR37 ;  /* 0x0000000e062582a4 */ /* 0x000fe2000f8e0225 */
[----:B------:R-:W-:Y:S11]  /*6560*/  @!P0 BRA `(.L_x_108) ;  /* 0x00000000007c8947 */ /* 0x000ff60003800000 */
[----:B------:R-:W2:Y:S01]  /*6570*/  LDCU.64 UR8, c[0x4][0x80] ;  /* 0x01001000ff0877ac */ /* 0x000ea20008000a00 */
[----:B------:R-:W-:Y:S01]  /*6580*/  MOV R2, 0x0 ;  /* 0x0000000000027802 */ /* 0x000fe20000000f00 */
[----:B------:R-:W-:Y:S02]  /*6590*/  HFMA2 R12, -RZ, RZ, 0, 5.9604644775390625e-08 ;  /* 0x00000001ff0c7431 */ /* 0x000fe400000001ff */
[----:B------:R-:W-:Y:S01]  /*65a0*/  IMAD.MOV.U32 R8, RZ, RZ, 0x70 ;  /* 0x00000070ff087424 */ /* 0x000fe200078e00ff */
[----:B------:R3:W4:Y:S01]  /*65b0*/  LDC.64 R14, c[0x4][R2] ;  /* 0x01000000020e7b82 */ /* 0x0007220000000a00 */
[----:B------:R-:W1:Y:S01]  /*65c0*/  LDCU.64 UR6, c[0x4][0x88] ;  /* 0x01001100ff0677ac */ /* 0x000e620008000a00 */
[----:B------:R-:W-:Y:S01]  /*65d0*/  IMAD.MOV.U32 R13, RZ, RZ, RZ ;  /* 0x000000ffff0d7224 */ /* 0x000fe200078e00ff */
[----:B------:R-:W1:Y:S01]  /*65e0*/  LDCU.64 UR4, c[0x4][0x8] ;  /* 0x01000100ff0477ac */ /* 0x000e620008000a00 */
[----:B--2---:R-:W-:Y:S01]  /*65f0*/  MOV R5, UR9 ;  /* 0x0000000900057c02 */ /* 0x004fe20008000f00 */
[----:B------:R-:W-:Y:S01]  /*6600*/  IMAD.U32 R4, RZ, RZ, UR8 ;  /* 0x00000008ff047e24 */ /* 0x000fe2000f8e00ff */
[----:B-1----:R-:W-:Y:S01]  /*6610*/  MOV R7, UR7 ;  /* 0x0000000700077c02 */ /* 0x002fe20008000f00 */
[----:B------:R-:W-:Y:S01]  /*6620*/  IMAD.U32 R6, RZ, RZ, UR6 ;  /* 0x00000006ff067e24 */ /* 0x000fe2000f8e00ff */
[----:B------:R-:W-:Y:S01]  /*6630*/  MOV R11, UR5 ;  /* 0x00000005000b7c02 */ /* 0x000fe20008000f00 */
[----:B------:R-:W-:Y:S02]  /*6640*/  IMAD.U32 R10, RZ, RZ, UR4 ;  /* 0x00000004ff0a7e24 */ /* 0x000fe4000f8e00ff */
[----:B------:R-:W-:Y:S07]  /*6650*/  LEPC R20, `(.L_x_109) ;  /* 0x000000001014794e */ /* 0x000fee0000000000 */
[----:B---345:R-:W-:Y:S05]  /*6660*/  CALL.ABS.NOINC R14 ;  /* 0x000000000e007343 */ /* 0x038fea0003c00000 */
.L_x_109:
[----:B------:R-:W1:Y:S01]  /*6670*/  LDCU.64 UR8, c[0x4][0x80] ;  /* 0x01001000ff0877ac */ /* 0x000e620008000a00 */
[----:B------:R-:W2:Y:S01]  /*6680*/  LDC.64 R2, c[0x4][R2] ;  /* 0x0100000002027b82 */ /* 0x000ea20000000a00 */
[----:B------:R-:W-:Y:S02]  /*6690*/  HFMA2 R12, -RZ, RZ, 0, 5.9604644775390625e-08 ;  /* 0x00000001ff0c7431 */ /* 0x000fe400000001ff */
[----:B------:R-:W-:Y:S02]  /*66a0*/  IMAD.MOV.U32 R8, RZ, RZ, 0x70 ;  /* 0x00000070ff087424 */ /* 0x000fe400078e00ff */
[----:B------:R-:W-:Y:S01]  /*66b0*/  IMAD.MOV.U32 R13, RZ, RZ, RZ ;  /* 0x000000ffff0d7224 */ /* 0x000fe200078e00ff */
[----:B------:R-:W3:Y:S01]  /*66c0*/  LDCU.64 UR6, c[0x4][0x88] ;  /* 0x01001100ff0677ac */ /* 0x000ee20008000a00 */
[----:B------:R-:W4:Y:S01]  /*66d0*/  LDCU.64 UR4, c[0x4][0x8] ;  /* 0x01000100ff0477ac */ /* 0x000f220008000a00 */
[----:B-1----:R-:W-:Y:S02]  /*66e0*/  MOV R4, UR8 ;  /* 0x0000000800047c02 */ /* 0x002fe40008000f00 */
[----:B------:R-:W-:Y:S02]  /*66f0*/  MOV R5, UR9 ;  /* 0x0000000900057c02 */ /* 0x000fe40008000f00 */
[----:B---3--:R-:W-:Y:S01]  /*6700*/  MOV R7, UR7 ;  /* 0x0000000700077c02 */ /* 0x008fe20008000f00 */
[----:B------:R-:W-:Y:S01]  /*6710*/  IMAD.U32 R6, RZ, RZ, UR6 ;  /* 0x00000006ff067e24 */ /* 0x000fe2000f8e00ff */
[----:B----4-:R-:W-:Y:S01]  /*6720*/  MOV R11, UR5 ;  /* 0x00000005000b7c02 */ /* 0x010fe20008000f00 */
[----:B------:R-:W-:Y:S02]  /*6730*/  IMAD.U32 R10, RZ, RZ, UR4 ;  /* 0x00000004ff0a7e24 */ /* 0x000fe4000f8e00ff */
[----:B------:R-:W-:Y:S07]  /*6740*/  LEPC R20, `(.L_x_108) ;  /* 0x000000001014794e */ /* 0x000fee0000000000 */
[----:B--2---:R-:W-:Y:S05]  /*6750*/  CALL.ABS.NOINC R2 ;  /* 0x0000000002007343 */ /* 0x004fea0003c00000 */
.L_x_108:
[----:B------:R-:W-:Y:S05]  /*6760*/  BSYNC.RECONVERGENT B6 ;  /* 0x0000000000067941 */ /* 0x000fea0003800200 */
.L_x_107:
[----:B------:R-:W-:Y:S02]  /*6770*/  ISETP.NE.U32.AND P0, PT, RZ, UR54, PT ;  /* 0x00000036ff007c0c */ /* 0x000fe4000bf05070 */
[C---:B------:R-:W-:Y:S02]  /*6780*/  ISETP.NE.U32.AND P1, PT, R54.reuse, RZ, PT ;  /* 0x000000ff3600720c */ /* 0x040fe40003f25070 */
[----:B------:R-:W-:Y:S02]  /*6790*/  ISETP.NE.U32.AND P4, PT, R54, RZ, PT ;  /* 0x000000ff3600720c */ /* 0x000fe40003f85070 */
[----:B------:R-:W-:Y:S02]  /*67a0*/  ISETP.NE.AND.EX P0, PT, RZ, UR55, PT, P0 ;  /* 0x00000037ff007c0c */ /* 0x000fe4000bf05300 */
[C---:B------:R-:W-:Y:S02]  /*67b0*/  ISETP.NE.AND.EX P1, PT, R55.reuse, RZ, PT, P1 ;  /* 0x000000ff3700720c */ /* 0x040fe40003f25310 */
[----:B------:R-:W-:Y:S02]  /*67c0*/  ISETP.NE.AND.EX P4, PT, R55, RZ, P0, P4 ;  /* 0x000000ff3700720c */ /* 0x000fe40000785340 */
[----:B------:R-:W-:Y:S02]  /*67d0*/  ISETP.NE.U32.AND P5, PT, R50, RZ, PT ;  /* 0x000000ff3200720c */ /* 0x000fe40003fa5070 */
[----:B------:R-:W-:Y:S02]  /*67e0*/  ISETP.NE.U32.AND P3, PT, RZ, UR54, PT ;  /* 0x00000036ff007c0c */ /* 0x000fe4000bf65070 */
[----:B------:R-:W-:Y:S02]  /*67f0*/  PLOP3.LUT P2, PT, PT, PT, PT, 0x8, 0x80 ;  /* 0x000000000080781c */ /* 0x000fe40003f4e170 */
[----:B------:R-:W-:Y:S02]  /*6800*/  ISETP.NE.AND.EX P5, PT, R51, RZ, PT, P5 ;  /* 0x000000ff3300720c */ /* 0x000fe40003fa5350 */
[----:B------:R-:W-:Y:S03]  /*6810*/  ISETP.NE.AND.EX P3, PT, RZ, UR55, PT, P3 ;  /* 0x00000037ff007c0c */ /* 0x000fe6000bf65330 */
[----:B------:R-:W-:Y:S01]  /*6820*/  @!P4 PLOP3.LUT P2, PT, P1, PT, PT, 0x80, 0x8 ;  /* 0x000000000008c81c */ /* 0x000fe20000f4f070 */
[----:B------:R-:W-:Y:S01]  /*6830*/  @!UPT UIADD3 URZ, UPT, UPT, URZ, URZ, URZ ;  /* 0x000000fffffff290 */ /* 0x000fe2000fffe0ff */
[----:B------:R-:W-:Y:S11]  /*6840*/  @!P1 BRA `(.L_x_110) ;  /* 0x0000000000309947 */ /* 0x000ff60003800000 */
        /* <DEDUP_REMOVED lines=12> */
.L_x_110:
[----:B------:R-:W-:Y:S05]  /*6910*/  @!P5 BRA `(.L_x_111) ;  /* 0x000000000024d947 */ /* 0x000fea0003800000 */
[----:B------:R-:W-:Y:S01]  /*6920*/  ISETP.NE.U32.AND P0, PT, R48, RZ, PT ;  /* 0x000000ff3000720c */ /* 0x000fe20003f05070 */
[----:B------:R-:W2:Y:S03]  /*6930*/  LDCU.64 UR4, c[0x0][0x358] ;  /* 0x00006b00ff0477ac */ /* 0x000ea60008000a00 */
[----:B------:R-:W-:Y:S11]  /*6940*/  ISETP.NE.AND.EX P0, PT, R49, RZ, PT, P0 ;  /* 0x000000ff3100720c */ /* 0x000ff60003f05300 */
[----:B------:R-:W-:Y:S02]  /*6950*/  @!UPT UIADD3 URZ, UPT, UPT, URZ, URZ, URZ ;  /* 0x000000fffffff290 */ /* 0x000fe4000fffe0ff */
[----:B------:R-:W4:Y:S01]  /*6960*/  @P0 LDC.64 R2, c[0x0][0x8a8] ;  /* 0x00022a00ff020b82 */ /* 0x000f220000000a00 */
[----:B-1----:R-:W-:Y:S04]  /*6970*/  @P0 IMAD R0, R50, UR36, RZ ;  /* 0x0000002432000c24 */ /* 0x002fe8000f8e02ff */
[----:B----4-:R-:W-:Y:S05]  /*6980*/  @P0 IMAD.WIDE R2, R0, 0x4, R2 ;  /* 0x0000000400020825 */ /* 0x010fea00078e0202 */
[----:B--2--5:R2:W5:Y:S02]  /*6990*/  @P0 LDG.E R24, desc[UR4][R2.64] ;  /* 0x0000000402180981 */ /* 0x024564000c1e1900 */
[----:B--2---:R-:W4:Y:S02]  /*69a0*/  @!P0 LDC R24, c[0x0][0x8a0] ;  /* 0x00022800ff188b82 */ /* 0x004f240000000800 */
.L_x_111:
[----:B---3-5:R-:W-:Y:S01]  /*69b0*/  FSETP.NEU.AND P0, PT, R27, RZ, PT ;  /* 0x000000ff1b00720b */ /* 0x028fe20003f0d000 */
[----:B------:R-:W-:Y:S01]  /*69c0*/  BSSY B1, `(.L_x_112) ;  /* 0x0000038000017945 */ /* 0x000fe20003800000 */
[----:B------:R-:W-:Y:S01]  /*69d0*/  SEL R3, RZ, 0xffffffff, P3 ;  /* 0xffffffffff037807 */ /* 0x000fe20001800000 */
[----:B------:R-:W-:Y:S01]  /*69e0*/  IMAD.MOV.U32 R73, RZ, RZ, 0x1 ;  /* 0x00000001ff497424 */ /* 0x000fe200078e00ff */
[----:B------:R-:W-:Y:S01]  /*69f0*/  @!P4 LOP3.LUT P3, RZ, R26, 0xff, RZ, 0xc0, !PT ;  /* 0x000000ff1affc812 */ /* 0x000fe2000786c0ff */
[----:B------:R-:W-:Y:S01]  /*6a00*/  IMAD R25, R22, 0x40, R23 ;  /* 0x0000004016197824 */ /* 0x000fe200078e0217 */
[----:B-1----:R-:W-:Y:S01]  /*6a10*/  @!P4 SEL R0, RZ, 0xffffffff, P0 ;  /* 0xffffffffff00c807 */ /* 0x002fe20000000000 */
[----:B------:R-:W-:Y:S01]  /*6a20*/  IMAD R61, R68, -0x10, R66 ;  /* 0xfffffff0443d7824 */ /* 0x000fe200078e0242 */
[----:B------:R-:W-:Y:S01]  /*6a30*/  LOP3.LUT R64, R64, 0x1, RZ, 0x3c, !PT ;  /* 0x0000000140407812 */ /* 0x000fe200078e3cff */
[----:B------:R-:W-:Y:S01]  /*6a40*/  IMAD.MOV.U32 R72, RZ, RZ, RZ ;  /* 0x000000ffff487224 */ /* 0x000fe200078e00ff */
[C---:B------:R-:W-:Y:S02]  /*6a50*/  @P2 SEL R0, R3.reuse, R0, !P3 ;  /* 0x0000000003002207 */ /* 0x040fe40005800000 */
[----:B------:R-:W-:Y:S02]  /*6a60*/  CS2R R46, SRZ ;  /* 0x00000000002e7805 */ /* 0x000fe4000001ff00 */
[----:B------:R-:W-:Y:S02]  /*6a70*/  LEA R71, R22, UR44, 0x3 ;  /* 0x0000002c16477c11 */ /* 0x000fe4000f8e18ff */
[----:B------:R-:W-:Y:S02]  /*6a80*/  CS2R R44, SRZ ;  /* 0x00000000002c7805 */ /* 0x000fe4000001ff00 */
[----:B------:R-:W-:Y:S02]  /*6a90*/  @!P4 LOP3.LUT R0, R0, 0x1, RZ, 0xc0, !PT ;  /* 0x000000010000c812 */ /* 0x000fe400078ec0ff */
[----:B------:R-:W-:Y:S02]  /*6aa0*/  CS2R R42, SRZ ;  /* 0x00000000002a7805 */ /* 0x000fe4000001ff00 */
[----:B------:R-:W-:Y:S02]  /*6ab0*/  SEL R2, RZ, 0xffffffff, P0 ;  /* 0xffffffffff027807 */ /* 0x000fe40000000000 */
[----:B------:R-:W-:Y:S02]  /*6ac0*/  CS2R R40, SRZ ;  /* 0x0000000000287805 */ /* 0x000fe4000001ff00 */
[----:B------:R-:W-:Y:S02]  /*6ad0*/  ISETP.NE.U32.OR P5, PT, R0, 0x1, P4 ;  /* 0x000000010000780c */ /* 0x000fe400027a5470 */
[----:B------:R-:W-:Y:S02]  /*6ae0*/  CS2R R38, SRZ ;  /* 0x0000000000267805 */ /* 0x000fe4000001ff00 */
[----:B------:R-:W-:Y:S02]  /*6af0*/  LOP3.LUT P4, R59, R26, 0xff, RZ, 0xc0, !PT ;  /* 0x000000ff1a3b7812 */ /* 0x000fe4000788c0ff */
[----:B------:R-:W-:Y:S02]  /*6b00*/  CS2R R36, SRZ ;  /* 0x0000000000247805 */ /* 0x000fe4000001ff00 */
[----:B------:R-:W-:Y:S02]  /*6b10*/  P2R R70, PR, RZ, 0x20 ;  /* 0x00000020ff467803 */ /* 0x000fe40000000000 */
[----:B------:R-:W-:Y:S02]  /*6b20*/  CS2R R34, SRZ ;  /* 0x0000000000227805 */ /* 0x000fe4000001ff00 */
[----:B------:R-:W-:Y:S02]  /*6b30*/  @P1 SEL R2, R3, R2, !P4 ;  /* 0x0000000203021207 */ /* 0x000fe40006000000 */
[----:B------:R-:W-:Y:S02]  /*6b40*/  CS2R R32, SRZ ;  /* 0x0000000000207805 */ /* 0x000fe4000001ff00 */
[----:B------:R-:W-:Y:S02]  /*6b50*/  LOP3.LUT R2, R2, 0x1, RZ, 0xc0, !PT ;  /* 0x0000000102027812 */ /* 0x000fe400078ec0ff */
[----:B------:R-:W-:Y:S02]  /*6b60*/  @P5 SHF.L.U32 R0, R64, 0x1f, RZ ;  /* 0x0000001f40005819 */ /* 0x000fe400000006ff */
[----:B------:R-:W-:Y:S02]  /*6b70*/  ISETP.NE.U32.AND P0, PT, R2, 0x1, PT ;  /* 0x000000010200780c */ /* 0x000fe40003f05070 */
[----:B------:R1:W2:Y:S02]  /*6b80*/  @P5 SYNCS.PHASECHK.TRANS64.TRYWAIT P3, [UR44+0x40], R0 ;  /* 0x00004000ff0055a7 */ /* 0x0002a4000806112c */
[----:B------:R-:W-:Y:S02]  /*6b90*/  P2R R74, PR, RZ, 0x1 ;  /* 0x00000001ff4a7803 */ /* 0x000fe40000000000 */
[----:B-1----:R-:W-:Y:S04]  /*6ba0*/  SHF.L.U32 R0, R63, 0x1f, RZ ;  /* 0x0000001f3f007819 */ /* 0x002fe800000006ff */
[----:B------:R1:W3:Y:S01]  /*6bb0*/  SYNCS.PHASECHK.TRANS64.TRYWAIT P2, [R71+URZ+0xb0], R0 ;  /* 0x0000b000470075a7 */ /* 0x0002e200080411ff */
[----:B--2---:R-:W-:Y:S01]  /*6bc0*/  @P5 SEL R73, RZ, 0x1, !P3 ;  /* 0x00000001ff495807 */ /* 0x004fe20005800000 */
[----:B-1----:R-:W-:Y:S06]  /*6bd0*/  @!P5 BRA `(.L_x_113) ;  /* 0x000000000058d947 */ /* 0x002fec0003800000 */
[----:B------:R-:W-:Y:S01]  /*6be0*/  IMAD.MOV.U32 R46, RZ, RZ, RZ ;  /* 0x000000ffff2e7224 */ /* 0x000fe200078e00ff */
[----:B------:R-:W-:Y:S01]  /*6bf0*/  ISETP.NE.AND P0, PT, R73, RZ, PT ;  /* 0x000000ff4900720c */ /* 0x000fe20003f05270 */
[----:B------:R-:W-:Y:S01]  /*6c00*/  BSSY B0, `(.L_x_114) ;  /* 0x000000c000007945 */ /* 0x000fe20003800000 */
[----:B------:R-:W-:Y:S02]  /*6c10*/  CS2R R34, SRZ ;  /* 0x0000000000227805 */ /* 0x000fe4000001ff00 */
[----:B------:R-:W-:Y:S02]  /*6c20*/  CS2R R32, SRZ ;  /* 0x0000000000207805 */ /* 0x000fe4000001ff00 */
[----:B------:R-:W-:Y:S02]  /*6c30*/  CS2R R38, SRZ ;  /* 0x0000000000267805 */ /* 0x000fe4000001ff00 */
[----:B------:R-:W-:Y:S02]  /*6c40*/  CS2R R36, SRZ ;  /* 0x0000000000247805 */ /* 0x000fe4000001ff00 */
[----:B------:R-:W-:Y:S02]  /*6c50*/  CS2R R42, SRZ ;  /* 0x00000000002a7805 */ /* 0x000fe4000001ff00 */
[----:B------:R-:W-:Y:S02]  /*6c60*/  CS2R R40, SRZ ;  /* 0x0000000000287805 */ /* 0x000fe4000001ff00 */
[----:B------:R-:W-:Y:S01]  /*6c70*/  CS2R R44, SRZ ;  /* 0x00000000002c7805 */ /* 0x000fe2000001ff00 */
[----:B------:R-:W-:Y:S06]  /*6c80*/  @P0 BRA `(.L_x_115) ;  /* 0x00000000000c0947 */ /* 0x000fec0003800000 */
[----:B------:R-:W-:Y:S04]  /*6c90*/  SHF.L.U32 R3, R64, 0x1f, RZ ;  /* 0x0000001f40037819 */ /* 0x000fe800000006ff */
[----:B------:R-:W1:Y:S02]  /*6ca0*/  SYNCS.PHASECHK.TRANS64.TRYWAIT P0, [UR44+0x40], R3 ;  /* 0x00004003ff0075a7 */ /* 0x000e64000800112c */
[----:B-1----:R-:W-:Y:S05]  /*6cb0*/  @!P0 BRA `(.L_x_116) ;  /* 0x0000002800cc8947 */ /* 0x002fea0003800000 */
.L_x_115:
[----:B------:R-:W-:Y:S05]  /*6cc0*/  BSYNC B0 ;  /* 0x0000000000007941 */ /* 0x000fea0003800000 */
.L_x_114:
[----:B------:R-:W-:Y:S01]  /*6cd0*/  ISETP.NE.AND P0, PT, R74, RZ, PT ;  /* 0x000000ff4a00720c */ /* 0x000fe20003f05270 */
[----:B------:R-:W-:Y:S11]  /*6ce0*/  HFMA2 R72, -RZ, RZ, 0, 5.9604644775390625e-08 ;  /* 0x00000001ff487431 */ /* 0x000ff600000001ff */
[----:B------:R-:W-:Y:S01]  /*6cf0*/  @!UPT UIADD3 URZ, UPT, UPT, URZ, URZ, URZ ;  /* 0x000000fffffff290 */ /* 0x000fe2000fffe0ff */
[----:B------:R2:W1:Y:S04]  /*6d00*/  @P0 LDS.128 R32, [R67] ;  /* 0x0000000043200984 */ /* 0x0004680000000c00 */
[----:B------:R2:W1:Y:S04]  /*6d10*/  @P0 LDS.128 R36, [R66+0x10] ;  /* 0x0000100042240984 */ /* 0x0004680000000c00 */
[----:B------:R2:W1:Y:S04]  /*6d20*/  @P0 LDS.128 R40, [R65+0x20] ;  /* 0x0000200041280984 */ /* 0x0004680000000c00 */
[----:B------:R2:W1:Y:S02]  /*6d30*/  @P0 LDS.128 R44, [R61+0x30] ;  /* 0x000030003d2c0984 */ /* 0x0004640000000c00 */
.L_x_113:
[----:B------:R-:W-:Y:S05]  /*6d40*/  BSYNC B1 ;  /* 0x0000000000017941 */ /* 0x000fea0003800000 */
.L_x_112:
[----:B-1----:R-:W-:Y:S04]  /*6d50*/  SHF.R.U32.HI R2, RZ, 0x15, R25 ;  /* 0x00000015ff027819 */ /* 0x002fe80000011619 */
[----:B------:R-:W-:Y:S01]  /*6d60*/  LOP3.LUT P0, RZ, R2, 0x3, R56, 0x48, !PT ;  /* 0x0000000302ff7812 */ /* 0x000fe20007804838 */
[----:B------:R-:W-:Y:S01]  /*6d70*/  @!UPT UIADD3 URZ, UPT, UPT, URZ, URZ, URZ ;  /* 0x000000fffffff290 */ /* 0x000fe2000fffe0ff */
[----:B---3--:R-:W-:Y:S11]  /*6d80*/  @P2 BRA `(.L_x_117) ;  /* 0x0000000000082947 */ /* 0x008ff60003800000 */
[----:B------:R-:W1:Y:S02]  /*6d90*/  SYNCS.PHASECHK.TRANS64.TRYWAIT P1, [R71+URZ+0xb0], R0 ;  /* 0x0000b000470075a7 */ /* 0x000e6400080211ff */
[----:B-1----:R-:W-:Y:S05]  /*6da0*/  @!P1 BRA `(.L_x_118) ;  /* 0x0000002800a89947 */ /* 0x002fea0003800000 */
.L_x_117:
[----:B------:R-:W-:Y:S05]  /*6db0*/  @!P0 BRA `(.L_x_119) ;  /* 0x0000000000408947 */ /* 0x000fea0003800000 */
[----:B------:R-:W3:Y:S01]  /*6dc0*/  LDCU.64 UR8, c[0x4][0x70] ;  /* 0x01000e00ff0877ac */ /* 0x000ee20008000a00 */
[----:B------:R-:W-:Y:S01]  /*6dd0*/  MOV R3, 0x0 ;  /* 0x0000000000037802 */ /* 0x000fe20000000f00 */
[----:B------:R-:W-:Y:S02]  /*6de0*/  HFMA2 R12, -RZ, RZ, 0, 5.9604644775390625e-08 ;  /* 0x00000001ff0c7431 */ /* 0x000fe400000001ff */
[----:B------:R-:W-:Y:S02]  /*6df0*/  IMAD.MOV.U32 R8, RZ, RZ, 0x192 ;  /* 0x00000192ff087424 */ /* 0x000fe400078e00ff */
[----:B------:R-:W-:Y:S01]  /*6e00*/  IMAD.MOV.U32 R13, RZ, RZ, RZ ;  /* 0x000000ffff0d7224 */ /* 0x000fe200078e00ff */
[----:B------:R-:W5:Y:S01]  /*6e10*/  LDCU.64 UR6, c[0x4][0x78] ;  /* 0x01000f00ff0677ac */ /* 0x000f620008000a00 */
[----:B------:R-:W1:Y:S01]  /*6e20*/  LDC.64 R2, c[0x4][R3] ;  /* 0x0100000003027b82 */ /* 0x000e620000000a00 */
[----:B------:R-:W2:Y:S01]  /*6e30*/  LDCU.64 UR4, c[0x4][0x10] ;  /* 0x01000200ff0477ac */ /* 0x000ea20008000a00 */
[----:B---3--:R-:W-:Y:S01]  /*6e40*/  MOV R5, UR9 ;  /* 0x0000000900057c02 */ /* 0x008fe20008000f00 */
[----:B------:R-:W-:Y:S01]  /*6e50*/  IMAD.U32 R4, RZ, RZ, UR8 ;  /* 0x00000008ff047e24 */ /* 0x000fe2000f8e00ff */
[----:B-----5:R-:W-:Y:S01]  /*6e60*/  MOV R7, UR7 ;  /* 0x0000000700077c02 */ /* 0x020fe20008000f00 */
[----:B------:R-:W-:Y:S01]  /*6e70*/  IMAD.U32 R6, RZ, RZ, UR6 ;  /* 0x00000006ff067e24 */ /* 0x000fe2000f8e00ff */
[----:B--2---:R-:W-:Y:S01]  /*6e80*/  MOV R11, UR5 ;  /* 0x00000005000b7c02 */ /* 0x004fe20008000f00 */
[----:B------:R-:W-:Y:S02]  /*6e90*/  IMAD.U32 R10, RZ, RZ, UR4 ;  /* 0x00000004ff0a7e24 */ /* 0x000fe4000f8e00ff */
[----:B------:R-:W-:Y:S07]  /*6ea0*/  LEPC R20, `(.L_x_119) ;  /* 0x000000001014794e */ /* 0x000fee0000000000 */
[----:B-1--4-:R-:W-:Y:S05]  /*6eb0*/  CALL.ABS.NOINC R2 ;  /* 0x0000000002007343 */ /* 0x012fea0003c00000 */
.L_x_119:
[----:B------:R-:W-:Y:S05]  /*6ec0*/  WARPSYNC.ALL ;  /* 0x0000000000007948 */ /* 0x000fea0003800000 */
[----:B------:R-:W-:Y:S01]  /*6ed0*/  R2UR UR4, R25 ;  /* 0x00000000190472ca */ /* 0x000fe200000e0000 */
[----:B------:R-:W-:Y:S01]  /*6ee0*/  BSSY.RECONVERGENT B0, `(.L_x_120) ;  /* 0x0000039000007945 */ /* 0x000fe20003800200 */
[----:B------:R-:W-:Y:S11]  /*6ef0*/  ISETP.NE.AND P0, PT, R69, RZ, PT ;  /* 0x000000ff4500720c */ /* 0x000ff60003f05270 */
[----:B------:R-:W1:Y:S02]  /*6f00*/  LDTM.x16 R4, tmem[UR4] ;  /* 0x00000004000479ee */ /* 0x000e640008240000 */
[C---:B-1--4-:R-:W-:Y:S01]  /*6f10*/  FMUL R0, R24.reuse, R4 ;  /* 0x0000000418007220 */ /* 0x052fe20000400000 */
[C---:B------:R-:W-:Y:S01]  /*6f20*/  FMUL R2, R24.reuse, R5 ;  /* 0x0000000518027220 */ /* 0x040fe20000400000 */
[C---:B------:R-:W-:Y:S01]  /*6f30*/  FMUL R3, R24.reuse, R6 ;  /* 0x0000000618037220 */ /* 0x040fe20000400000 */
[C---:B------:R-:W-:Y:S01]  /*6f40*/  FMUL R7, R24.reuse, R7 ;  /* 0x0000000718077220 */ /* 0x040fe20000400000 */
[C---:B------:R-:W-:Y:S01]  /*6f50*/  FFMA R28, R27.reuse, R32, R0 ;  /* 0x000000201b1c7223 */ /* 0x040fe20000000000 */
        /* <DEDUP_REMOVED lines=10> */
[----:B------:R1:W-:Y:S01]  /*7000*/  STS.128 [R67], R28 ;  /* 0x0000001c43007388 */ /* 0x0003e20000000c00 */
        /* <DEDUP_REMOVED lines=8> */
[----:B------:R1:W-:Y:S01]  /*7090*/  STS.128 [R66+0x10], R4 ;  /* 0x0000100442007388 */ /* 0x0003e20000000c00 */
[C---:B------:R-:W-:Y:S01]  /*70a0*/  FMUL R13, R24.reuse, R17 ;  /* 0x00000011180d7220 */ /* 0x040fe20000400000 */
[C---:B------:R-:W-:Y:S01]  /*70b0*/  FFMA R10, R27.reuse, R42, R10 ;  /* 0x0000002a1b0a7223 */ /* 0x040fe2000000000a */
[C---:B------:R-:W-:Y:S01]  /*70c0*/  FMUL R14, R24.reuse, R18 ;  /* 0x00000012180e7220 */ /* 0x040fe20000400000 */
[C---:B------:R-:W-:Y:S01]  /*70d0*/  FFMA R11, R27.reuse, R43, R15 ;  /* 0x0000002b1b0b7223 */ /* 0x040fe2000000000f */
[----:B------:R-:W-:Y:S01]  /*70e0*/  FMUL R19, R24, R19 ;  /* 0x0000001318137220 */ /* 0x000fe20000400000 */
[C---:B------:R-:W-:Y:S01]  /*70f0*/  FFMA R12, R27.reuse, R44, R12 ;  /* 0x0000002c1b0c7223 */ /* 0x040fe2000000000c */
[C---:B------:R-:W-:Y:S01]  /*7100*/  FFMA R13, R27.reuse, R45, R13 ;  /* 0x0000002d1b0d7223 */ /* 0x040fe2000000000d */
[C---:B------:R-:W-:Y:S01]  /*7110*/  FFMA R14, R27.reuse, R46, R14 ;  /* 0x0000002e1b0e7223 */ /* 0x040fe2000000000e */
[----:B------:R1:W-:Y:S01]  /*7120*/  STS.128 [R65+0x20], R8 ;  /* 0x0000200841007388 */ /* 0x0003e20000000c00 */
[----:B------:R-:W-:Y:S05]  /*7130*/  FFMA R15, R27, R47, R19 ;  /* 0x0000002f1b0f7223 */ /* 0x000fea0000000013 */
[----:B------:R1:W-:Y:S01]  /*7140*/  STS.128 [R61+0x30], R12 ;  /* 0x0000300c3d007388 */ /* 0x0003e20000000c00 */
[----:B------:R-:W-:Y:S01]  /*7150*/  @!PT LDS RZ, [RZ] ;  /* 0x00000000fffff984 */ /* 0x000fe20000000800 */
[----:B------:R-:W-:Y:S01]  /*7160*/  @!PT LDS RZ, [RZ] ;  /* 0x00000000fffff984 */ /* 0x000fe20000000800 */
[----:B------:R-:W-:Y:S01]  /*7170*/  @!PT LDS RZ, [RZ] ;  /* 0x00000000fffff984 */ /* 0x000fe20000000800 */
[----:B------:R-:W-:Y:S01]  /*7180*/  @!PT LDS RZ, [RZ] ;  /* 0x00000000fffff984 */ /* 0x000fe20000000800 */
[----:B------:R3:W-:Y:S06]  /*7190*/  MEMBAR.ALL.CTA ;  /* 0x0000000000007992 */ /* 0x0007ec0000008000 */
[----:B---3--:R-:W3:Y:S02]  /*71a0*/  FENCE.VIEW.ASYNC.S ;  /* 0x00000000000073c6 */ /* 0x008ee40000000000 */
[----:B---3--:R-:W-:Y:S06]  /*71b0*/  BAR.SYNC.DEFER_BLOCKING 0x1, 0x80 ;  /* 0x0042000000007b1d */ /* 0x008fec0000010000 */
[----:B------:R-:W-:Y:S05]  /*71c0*/  @P0 BRA `(.L_x_121) ;  /* 0x0000000000280947 */ /* 0x000fea0003800000 */
[----:B------:R-:W3:Y:S01]  /*71d0*/  LDCU.64 UR6, c[0x0][0x348] ;  /* 0x00006900ff0677ac */ /* 0x000ee20008000a00 */
[----:B------:R-:W-:Y:S01]  /*71e0*/  UIADD3 UR4, UPT, UPT, UR44, 0x200, URZ ;  /* 0x000002002c047890 */ /* 0x000fe2000fffe0ff */
[----:B------:R-:W-:Y:S05]  /*71f0*/  UMOV UR51, UR36 ;  /* 0x0000002400337c82 */ /* 0x000fea0008000000 */
[----:B------:R-:W-:Y:S04]  /*7200*/  MOV R58, UR4 ;  /* 0x00000004003a7c02 */ /* 0x000fe80008000f00 */
[----:B------:R-:W-:Y:S01]  /*7210*/  R2UR UR48, R58 ;  /* 0x000000003a3072ca */ /* 0x000fe200000e0000 */
[----:B---3--:R-:W-:Y:S04]  /*7220*/  UIADD3 UR4, UP0, UPT, UR6, 0x680, URZ ;  /* 0x0000068006047890 */ /* 0x008fe8000ff1e0ff */
[----:B------:R-:W-:Y:S09]  /*7230*/  UIADD3.X UR5, UPT, UPT, URZ, UR7, URZ, UP0, !UPT ;  /* 0x00000007ff057290 */ /* 0x000ff200087fe4ff */
[----:B------:R3:W-:Y:S01]  /*7240*/  UTMASTG.3D [UR48], [UR4] ;  /* 0x00000030040073b5 */ /* 0x0007e20008010000 */
[----:B------:R0:W-:Y:S01]  /*7250*/  UTMACMDFLUSH ;  /* 0x00000000000079b7 */ /* 0x0001e20000000000 */
[----:B---3--:R-:W-:Y:S04]  /*7260*/  DEPBAR.LE SB0, 0x1 ;  /* 0x000080400000791a */ /* 0x008fe80000000000 */
.L_x_121:
[----:B------:R-:W-:Y:S05]  /*7270*/  BSYNC.RECONVERGENT B0 ;  /* 0x0000000000007941 */ /* 0x000fea0003800200 */
.L_x_120:
[----:B------:R-:W-:Y:S01]  /*7280*/  BAR.SYNC.DEFER_BLOCKING 0x1, 0x80 ;  /* 0x0042000000007b1d */ /* 0x000fe20000010000 */
[----:B------:R-:W-:Y:S01]  /*7290*/  ISETP.NE.AND P1, PT, R70, RZ, PT ;  /* 0x000000ff4600720c */ /* 0x000fe20003f25270 */
[----:B------:R-:W-:Y:S01]  /*72a0*/  UISETP.NE.AND UP0, UPT, UR47, URZ, UPT ;  /* 0x000000ff2f00728c */ /* 0x000fe2000bf05270 */
[----:B------:R-:W-:Y:S11]  /*72b0*/  LEA R2, R72, UR44, 0x3 ;  /* 0x0000002c48027c11 */ /* 0x000ff6000f8e18ff */
[----:B------:R-:W-:Y:S01]  /*72c0*/  @P1 SHF.L.U32 R3, R64, 0x1f, RZ ;  /* 0x0000001f40031819 */ /* 0x000fe200000006ff */
[----:B------:R-:W-:Y:S06]  /*72d0*/  BRA.U !UP0, `(.L_x_122) ;  /* 0x0000000108247547 */ /* 0x000fec000b800000 */
[----:B-1----:R-:W-:Y:S01]  /*72e0*/  IMAD.U32 R4, RZ, RZ, UR46 ;  /* 0x0000002eff047e24 */ /* 0x002fe2000f8e00ff */
[----:B------:R-:W-:Y:S01]  /*72f0*/  MOV R0, UR52 ;  /* 0x0000003400007c02 */ /* 0x000fe20008000f00 */
[----:B------:R-:W-:Y:S03]  /*7300*/  UIADD3 UR4, UPT, UPT, UR46, 0x1, URZ ;  /* 0x000000012e047890 */ /* 0x000fe6000fffe0ff */
[----:B------:R-:W-:Y:S01]  /*7310*/  @P1 LEA R4, R4, UR44, 0x3 ;  /* 0x0000002c04041c11 */ /* 0x000fe2000f8e18ff */
[----:B------:R-:W-:Y:S04]  /*7320*/  UISETP.NE.AND UP0, UPT, UR4, 0x4, UPT ;  /* 0x000000040400788c */ /* 0x000fe8000bf05270 */
[----:B------:R-:W-:Y:S01]  /*7330*/  @P1 VIADD R4, R4, 0x60 ;  /* 0x0000006004041836 */ /* 0x000fe20000000000 */
[----:B------:R-:W-:Y:S04]  /*7340*/  USEL UR46, UR4, URZ, UP0 ;  /* 0x000000ff042e7287 */ /* 0x000fe80008000000 */
[----:B------:R-:W-:Y:S04]  /*7350*/  @P1 PRMT R0, R0, 0x654, R4 ;  /* 0x0000065400001816 */ /* 0x000fe80000000004 */
[----:B------:R3:W-:Y:S04]  /*7360*/  @P1 SYNCS.ARRIVE.TRANS64.RED.A1T0 RZ, [R0+URZ], RZ ;  /* 0x000000ff00ff19a7 */ /* 0x0007e800081004ff */
.L_x_122:
[----:B------:R-:W4:Y:S01]  /*7370*/  @P1 SYNCS.PHASECHK.TRANS64.TRYWAIT P0, [R2+URZ+0x40], R3 ;  /* 0x00004003020015a7 */ /* 0x000f2200080011ff */
[----:B------:R-:W-:Y:S01]  /*7380*/  BSSY B1, `(.L_x_123) ;  /* 0x0000016000017945 */ /* 0x000fe20003800000 */
[----:B----4-:R-:W-:Y:S03]  /*7390*/  @P1 SEL R73, RZ, 0x1, !P0 ;  /* 0x00000001ff491807 */ /* 0x010fe60004000000 */
[----:B------:R-:W-:Y:S05]  /*73a0*/  @!P1 BRA `(.L_x_124) ;  /* 0x00000000004c9947 */ /* 0x000fea0003800000 */
[----:B------:R-:W-:Y:S01]  /*73b0*/  ISETP.NE.AND P0, PT, R73, RZ, PT ;  /* 0x000000ff4900720c */ /* 0x000fe20003f05270 */
[----:B------:R-:W-:Y:S01]  /*73c0*/  BSSY B0, `(.L_x_125) ;  /* 0x000000b000007945 */ /* 0x000fe20003800000 */
[----:B------:R-:W-:Y:S11]  /*73d0*/  ISETP.NE.AND P1, PT, R74, RZ, PT ;  /* 0x000000ff4a00720c */ /* 0x000ff60003f25270 */
[----:B------:R-:W-:Y:S02]  /*73e0*/  @!UPT UIADD3 URZ, UPT, UPT, URZ, URZ, URZ ;  /* 0x000000fffffff290 */ /* 0x000fe4000fffe0ff */
[C---:B-1----:R-:W-:Y:S01]  /*73f0*/  @P1 IMAD R6, R72.reuse, 0x2000, R67 ;  /* 0x0000200048061824 */ /* 0x042fe200078e0243 */
[C---:B------:R-:W-:Y:S01]  /*7400*/  @P1 LEA R4, R72.reuse, R65, 0xd ;  /* 0x0000004148041211 */ /* 0x040fe200078e68ff */
[C---:B------:R-:W-:Y:S02]  /*7410*/  @P1 IMAD R5, R72.reuse, 0x2000, R66 ;  /* 0x0000200048051824 */ /* 0x040fe400078e0242 */
[----:B------:R-:W-:Y:S01]  /*7420*/  @P1 IMAD R3, R72, 0x2000, R61 ;  /* 0x0000200048031824 */ /* 0x000fe200078e023d */
[----:B------:R-:W-:Y:S06]  /*7430*/  @P0 BRA `(.L_x_126) ;  /* 0x00000000000c0947 */ /* 0x000fec0003800000 */
[----:B---3--:R-:W-:Y:S04]  /*7440*/  SHF.L.U32 R0, R64, 0x1f, RZ ;  /* 0x0000001f40007819 */ /* 0x008fe800000006ff */
[----:B------:R-:W1:Y:S02]  /*7450*/  SYNCS.PHASECHK.TRANS64.TRYWAIT P0, [R2+URZ+0x40], R0 ;  /* 0x00004000020075a7 */ /* 0x000e6400080011ff */
[----:B-1----:R-:W-:Y:S05]  /*7460*/  @!P0 BRA `(.L_x_127) ;  /* 0x00000024000c8947 */ /* 0x002fea0003800000 */
.L_x_126:
[----:B------:R-:W-:Y:S05]  /*7470*/  BSYNC B0 ;  /* 0x0000000000007941 */ /* 0x000fea0003800000 */
.L_x_125:
[----:B------:R-:W-:Y:S02]  /*7480*/  ISETP.NE.AND P0, PT, R74, RZ, PT ;  /* 0x000000ff4a00720c */ /* 0x000fe40003f05270 */
[----:B------:R-:W-:Y:S11]  /*7490*/  IADD3 R72, PT, PT, R72, 0x1, RZ ;  /* 0x0000000148487810 */ /* 0x000ff60007ffe0ff */
[----:B------:R4:W1:Y:S04]  /*74a0*/  @P0 LDS.128 R32, [R6] ;  /* 0x0000000006200984 */ /* 0x0008680000000c00 */
[----:B------:R4:W1:Y:S04]  /*74b0*/  @P0 LDS.128 R36, [R5+0x10] ;  /* 0x0000100005240984 */ /* 0x0008680000000c00 */
[----:B------:R4:W1:Y:S04]  /*74c0*/  @P0 LDS.128 R40, [R4+0x20] ;  /* 0x0000200004280984 */ /* 0x0008680000000c00 */
[----:B------:R4:W1:Y:S02]  /*74d0*/  @P0 LDS.128 R44, [R3+0x30] ;  /* 0x00003000032c0984 */ /* 0x0008640000000c00 */
.L_x_124:
[----:B------:R-:W-:Y:S05]  /*74e0*/  BSYNC B1 ;  /* 0x0000000000017941 */ /* 0x000fea0003800000 */
.L_x_123:
[----:B-1-3--:R-:W-:Y:S05]  /*74f0*/  VIADD R0, R25, 0x10 ;  /* 0x0000001019007836 */ /* 0x00afea0000000000 */
[----:B------:R-:W-:Y:S04]  /*7500*/  SHF.R.U32.HI R0, RZ, 0x15, R0 ;  /* 0x00000015ff007819 */ /* 0x000fe80000011600 */
[----:B------:R-:W-:Y:S11]  /*7510*/  LOP3.LUT P0, RZ, R0, 0x3, R56, 0x48, !PT ;  /* 0x0000000300ff7812 */ /* 0x000ff60007804838 */
[----:B------:R-:W-:Y:S02]  /*7520*/  @!UPT UIADD3 URZ, UPT, UPT, URZ, URZ, URZ ;  /* 0x000000fffffff290 */ /* 0x000fe4000fffe0ff */
[----:B------:R-:W-:Y:S05]  /*7530*/  @!P0 BRA `(.L_x_128) ;  /* 0x0000000000408947 */ /* 0x000fea0003800000 */
[----:B------:R-:W1:Y:S01]  /*7540*/  LDCU.64 UR8, c[0x4][0x70] ;  /* 0x01000e00ff0877ac */ /* 0x000e620008000a00 */
[----:B----4-:R-:W-:Y:S01]  /*7550*/  MOV R3, 0x0 ;  /* 0x0000000000037802 */ /* 0x010fe20000000f00 */
[----:B------:R-:W-:Y:S02]  /*7560*/  HFMA2 R12, -RZ, RZ, 0, 5.9604644775390625e-08 ;  /* 0x00000001ff0c7431 */ /* 0x000fe400000001ff */
[----:B------:R-:W-:Y:S02]  /*7570*/  IMAD.MOV.U32 R8, RZ, RZ, 0x192 ;  /* 0x00000192ff087424 */ /* 0x000fe400078e00ff */
[----:B------:R-:W-:Y:S01]  /*7580*/  IMAD.MOV.U32 R13, RZ, RZ, RZ ;  /* 0x000000ffff0d7224 */ /* 0x000fe200078e00ff */
[----:B------:R-:W3:Y:S01]  /*7590*/  LDCU.64 UR6, c[0x4][0x78] ;  /* 0x01000f00ff0677ac */ /* 0x000ee20008000a00 */
[----:B------:R-:W4:Y:S01]  /*75a0*/  LDC.64 R2, c[0x4][R3] ;  /* 0x0100000003027b82 */ /* 0x000f220000000a00 */
[----:B------:R-:W5:Y:S01]  /*75b0*/  LDCU.64 UR4, c[0x4][0x10] ;  /* 0x01000200ff0477ac */ /* 0x000f620008000a00 */
[----:B-1----:R-:W-:Y:S01]  /*75c0*/  MOV R5, UR9 ;  /* 0x0000000900057c02 */ /* 0x002fe20008000f00 */
[----:B------:R-:W-:Y:S01]  /*75d0*/  IMAD.U32 R4, RZ, RZ, UR8 ;  /* 0x00000008ff047e24 */ /* 0x000fe2000f8e00ff */
[----:B---3--:R-:W-:Y:S01]  /*75e0*/  MOV R7, UR7 ;  /* 0x0000000700077c02 */ /* 0x008fe20008000f00 */
[----:B------:R-:W-:Y:S01]  /*75f0*/  IMAD.U32 R6, RZ, RZ, UR6 ;  /* 0x00000006ff067e24 */ /* 0x000fe2000f8e00ff */
[----:B-----5:R-:W-:Y:S01]  /*7600*/  MOV R11, UR5 ;  /* 0x00000005000b7c02 */ /* 0x020fe20008000f00 */
[----:B------:R-:W-:Y:S02]  /*7610*/  IMAD.U32 R10, RZ, RZ, UR4 ;  /* 0x00000004ff0a7e24 */ /* 0x000fe4000f8e00ff */
[----:B------:R-:W-:Y:S07]  /*7620*/  LEPC R20, `(.L_x_128) ;  /* 0x000000001014794e */ /* 0x000fee0000000000 */
[----:B--2-4-:R-:W-:Y:S05]  /*7630*/  CALL.ABS.NOINC R2 ;  /* 0x0000000002007343 */ /* 0x014fea0003c00000 */
.L_x_128:
[----:B------:R-:W-:Y:S05]  /*7640*/  WARPSYNC.ALL ;  /* 0x0000000000007948 */ /* 0x000fea0003800000 */
[----:B------:R-:W-:Y:S01]  /*7650*/  R2UR UR4, R25 ;  /* 0x00000000190472ca */ /* 0x000fe200000e0000 */
[----:B------:R-:W-:Y:S01]  /*7660*/  BSSY.RECONVERGENT B0, `(.L_x_129) ;  /* 0x0000041000007945 */ /* 0x000fe20003800200 */
[----:B------:R-:W-:Y:S02]  /*7670*/  ISETP.NE.AND P6, PT, R70, RZ, PT ;  /* 0x000000ff4600720c */ /* 0x000fe40003fc5270 */
[----:B------:R-:W-:Y:S02]  /*7680*/  ISETP.NE.AND P0, PT, R69, RZ, PT ;  /* 0x000000ff4500720c */ /* 0x000fe40003f05270 */
[----:B------:R-:W-:Y:S07]  /*7690*/  MOV R20, UR46 ;  /* 0x0000002e00147c02 */ /* 0x000fee0008000f00 */
[----:B----4-:R-:W1:Y:S02]  /*76a0*/  LDTM.x16 R4, tmem[UR4+0x10] ;  /* 0x00001004000479ee */ /* 0x010e640008240000 */
[----:B------:R-:W-:Y:S01]  /*76b0*/  @P6 LEA R20, R20, UR44, 0x3 ;  /* 0x0000002c14146c11 */ /* 0x000fe2000f8e18ff */
[C---:B-1----:R-:W-:Y:S01]  /*76c0*/  FMUL R0, R24.reuse, R4 ;  /* 0x0000000418007220 */ /* 0x042fe20000400000 */
        /* <DEDUP_REMOVED lines=33> */
[----:B------:R-:W-:Y:S01]  /*78e0*/  FFMA R15, R27, R47, R19 ;  /* 0x0000002f1b0f7223 */ /* 0x000fe20000000013 */
[----:B------:R-:W-:Y:S02]  /*78f0*/  MOV R16, UR52 ;  /* 0x0000003400107c02 */ /* 0x000fe40008000f00 */
[----:B------:R-:W-:Y:S02]  /*7900*/  @P6 IADD3 R17, PT, PT, R20, 0x60, RZ ;  /* 0x0000006014116810 */ /* 0x000fe40007ffe0ff */
[----:B------:R1:W-:Y:S01]  /*7910*/  STS.128 [R61+0x2030], R12 ;  /* 0x0020300c3d007388 */ /* 0x0003e20000000c00 */
[----:B------:R-:W-:Y:S02]  /*7920*/  LEA R0, R72, UR44, 0x3 ;  /* 0x0000002c48007c11 */ /* 0x000fe4000f8e18ff */
[----:B------:R-:W-:Y:S01]  /*7930*/  @P6 PRMT R16, R16, 0x654, R17 ;  /* 0x0000065410106816 */ /* 0x000fe20000000011 */
[----:B------:R-:W-:Y:S01]  /*7940*/  @!PT LDS RZ, [RZ] ;  /* 0x00000000fffff984 */ /* 0x000fe20000000800 */
[----:B------:R-:W-:Y:S01]  /*7950*/  @!PT LDS RZ, [RZ] ;  /* 0x00000000fffff984 */ /* 0x000fe20000000800 */
[----:B------:R-:W-:Y:S01]  /*7960*/  @!PT LDS RZ, [RZ] ;  /* 0x00000000fffff984 */ /* 0x000fe20000000800 */
[----:B------:R-:W-:Y:S01]  /*7970*/  @!PT LDS RZ, [RZ] ;  /* 0x00000000fffff984 */ /* 0x000fe20000000800 */
[----:B------:R3:W-:Y:S06]  /*7980*/  MEMBAR.ALL.CTA ;  /* 0x0000000000007992 */ /* 0x0007ec0000008000 */
[----:B---3--:R-:W3:Y:S01]  /*7990*/  FENCE.VIEW.ASYNC.S ;  /* 0x00000000000073c6 */ /* 0x008ee20000000000 */
[----:B------:R-:W-:Y:S01]  /*79a0*/  @P6 SHF.L.U32 R2, R64, 0x1f, RZ ;  /* 0x0000001f40026819 */ /* 0x000fe200000006ff */
[----:B---3--:R-:W-:Y:S06]  /*79b0*/  BAR.SYNC.DEFER_BLOCKING 0x1, 0x80 ;  /* 0x0042000000007b1d */ /* 0x008fec0000010000 */
[----:B------:R-:W-:Y:S05]  /*79c0*/  @P0 BRA `(.L_x_130) ;  /* 0x0000000000280947 */ /* 0x000fea0003800000 */
[----:B------:R-:W3:Y:S01]  /*79d0*/  LDCU.64 UR6, c[0x0][0x348] ;  /* 0x00006900ff0677ac */ /* 0x000ee20008000a00 */
[----:B------:R-:W-:Y:S02]  /*79e0*/  UIADD3 UR9, UPT, UPT, UR49, 0x10, URZ ;  /* 0x0000001031097890 */ /* 0x000fe4000fffe0ff */
[----:B------:R-:W-:Y:S01]  /*79f0*/  UIADD3 UR8, UPT, UPT, UR44, 0x2200, URZ ;  /* 0x000022002c087890 */ /* 0x000fe2000fffe0ff */
[----:B------:R-:W-:Y:S01]  /*7a00*/  UMOV UR10, UR50 ;  /* 0x00000032000a7c82 */ /* 0x000fe20008000000 */
[----:B------:R-:W-:Y:S01]  /*7a10*/  UMOV UR11, UR36 ;  /* 0x00000024000b7c82 */ /* 0x000fe20008000000 */
[----:B---3--:R-:W-:Y:S04]  /*7a20*/  UIADD3 UR4, UP0, UPT, UR6, 0x680, URZ ;  /* 0x0000068006047890 */ /* 0x008fe8000ff1e0ff */
[----:B------:R-:W-:Y:S09]  /*7a30*/  UIADD3.X UR5, UPT, UPT, URZ, UR7, URZ, UP0, !UPT ;  /* 0x00000007ff057290 */ /* 0x000ff200087fe4ff */
[----:B------:R3:W-:Y:S01]  /*7a40*/  UTMASTG.3D [UR8], [UR4] ;  /* 0x00000008040073b5 */ /* 0x0007e20008010000 */
[----:B------:R0:W-:Y:S01]  /*7a50*/  UTMACMDFLUSH ;  /* 0x00000000000079b7 */ /* 0x0001e20000000000 */
[----:B---3--:R-:W-:Y:S04]  /*7a60*/  DEPBAR.LE SB0, 0x1 ;  /* 0x000080400000791a */ /* 0x008fe80000000000 */
.L_x_130:
[----:B------:R-:W-:Y:S05]  /*7a70*/  BSYNC.RECONVERGENT B0 ;  /* 0x0000000000007941 */ /* 0x000fea0003800200 */
.L_x_129:
[----:B------:R-:W-:Y:S01]  /*7a80*/  BAR.SYNC.DEFER_BLOCKING 0x1, 0x80 ;  /* 0x0042000000007b1d */ /* 0x000fe20000010000 */
[----:B------:R-:W-:Y:S04]  /*7a90*/  UIADD3 UR4, UPT, UPT, UR46, 0x1, URZ ;  /* 0x000000012e047890 */ /* 0x000fe8000fffe0ff */
[----:B------:R-:W-:Y:S04]  /*7aa0*/  UISETP.NE.AND UP0, UPT, UR4, 0x4, UPT ;  /* 0x000000040400788c */ /* 0x000fe8000bf05270 */
[----:B------:R-:W-:Y:S01]  /*7ab0*/  USEL UR45, UR4, URZ, UP0 ;  /* 0x000000ff042d7287 */ /* 0x000fe20008000000 */
[----:B------:R3:W-:Y:S01]  /*7ac0*/  @P6 SYNCS.ARRIVE.TRANS64.RED.A1T0 RZ, [R16+URZ], RZ ;  /* 0x000000ff10ff69a7 */ /* 0x0007e200081004ff */
[----:B------:R-:W-:Y:S01]  /*7ad0*/  BSSY B1, `(.L_x_131) ;  /* 0x0000017000017945 */ /* 0x000fe20003800000 */
[----:B------:R-:W4:Y:S02]  /*7ae0*/  @P6 SYNCS.PHASECHK.TRANS64.TRYWAIT P0, [R0+URZ+0x40], R2 ;  /* 0x00004002000065a7 */ /* 0x000f2400080011ff */
[----:B----4-:R-:W-:Y:S01]  /*7af0*/  @P6 SEL R73, RZ, 0x1, !P0 ;  /* 0x00000001ff496807 */ /* 0x010fe20004000000 */
[----:B---3--:R-:W-:Y:S06]  /*7b00*/  @!P6 BRA `(.L_x_132) ;  /* 0x00000000004ce947 */ /* 0x008fec0003800000 */
        /* <DEDUP_REMOVED lines=9> */
[----:B------:R-:W-:Y:S04]  /*7ba0*/  SHF.L.U32 R6, R64, 0x1f, RZ ;  /* 0x0000001f40067819 */ /* 0x000fe800000006ff */
[----:B------:R-:W1:Y:S02]  /*7bb0*/  SYNCS.PHASECHK.TRANS64.TRYWAIT P0, [R0+URZ+0x40], R6 ;  /* 0x00004006000075a7 */ /* 0x000e6400080011ff */
[----:B-1----:R-:W-:Y:S05]  /*7bc0*/  @!P0 BRA `(.L_x_135) ;  /* 0x0000001c00488947 */ /* 0x002fea0003800000 */
.L_x_134:
[----:B------:R-:W-:Y:S05]  /*7bd0*/  BSYNC B0 ;  /* 0x0000000000007941 */ /* 0x000fea0003800000 */
.L_x_133:
[----:B------:R-:W-:Y:S02]  /*7be0*/  ISETP.NE.AND P0, PT, R74, RZ, PT ;  /* 0x000000ff4a00720c */ /* 0x000fe40003f05270 */
[----:B------:R-:W-:Y:S11]  /*7bf0*/  IADD3 R72, PT, PT, R72, 0x1, RZ ;  /* 0x0000000148487810 */ /* 0x000ff60007ffe0ff */
[----:B------:R3:W4:Y:S04]  /*7c00*/  @P0 LDS.128 R32, [R5] ;  /* 0x0000000005200984 */ /* 0x0007280000000c00 */
[----:B------:R3:W1:Y:S04]  /*7c10*/  @P0 LDS.128 R36, [R4+0x10] ;  /* 0x0000100004240984 */ /* 0x0006680000000c00 */
[----:B------:R3:W1:Y:S04]  /*7c20*/  @P0 LDS.128 R40, [R3+0x20] ;  /* 0x0000200003280984 */ /* 0x0006680000000c00 */
[----:B------:R3:W1:Y:S02]  /*7c30*/  @P0 LDS.128 R44, [R2+0x30] ;  /* 0x00003000022c0984 */ /* 0x0006640000000c00 */
.L_x_132:
[----:B------:R-:W-:Y:S05]  /*7c40*/  BSYNC B1 ;  /* 0x0000000000017941 */ /* 0x000fea0003800000 */
.L_x_131:
[----:B-1----:R-:W-:Y:S05]  /*7c50*/  VIADD R0, R25, 0x20 ;  /* 0x0000002019007836 */ /* 0x002fea0000000000 */
[----:B------:R-:W-:Y:S04]  /*7c60*/  SHF.R.U32.HI R0, RZ, 0x15, R0 ;  /* 0x00000015ff007819 */ /* 0x000fe80000011600 */
[----:B------:R-:W-:Y:S11]  /*7c70*/  LOP3.LUT P0, RZ, R0, 0x3, R56, 0x48, !PT ;  /* 0x0000000300ff7812 */ /* 0x000ff60007804838 */
[----:B------:R-:W-:Y:S02]  /*7c80*/  @!UPT UIADD3 URZ, UPT, UPT, URZ, URZ, URZ ;  /* 0x000000fffffff290 */ /* 0x000fe4000fffe0ff */
[----:B------:R-:W-:Y:S05]  /*7c90*/  @!P0 BRA `(.L_x_136) ;  /* 0x0000000000408947 */ /* 0x000fea0003800000 */
[----:B------:R-:W1:Y:S01]  /*7ca0*/  LDCU.64 UR8, c[0x4][0x70] ;  /* 0x01000e00ff0877ac */ /* 0x000e620008000a00 */
[----:B---3--:R-:W-:Y:S01]  /*7cb0*/  MOV R3, 0x0 ;  /* 0x0000000000037802 */ /* 0x008fe20000000f00 */
[----:B------:R-:W-:Y:S02]  /*7cc0*/  HFMA2 R12, -RZ, RZ, 0, 5.9604644775390625e-08 ;  /* 0x00000001ff0c7431 */ /* 0x000fe400000001ff */
[----:B------:R-:W-:Y:S02]  /*7cd0*/  IMAD.MOV.U32 R8, RZ, RZ, 0x192 ;  /* 0x00000192ff087424 */ /* 0x000fe400078e00ff */
[----:B------:R-:W-:Y:S01]  /*7ce0*/  IMAD.MOV.U32 R13, RZ, RZ, RZ ;  /* 0x000000ffff0d7224 */ /* 0x000fe200078e00ff */
[----:B------:R-:W3:Y:S01]  /*7cf0*/  LDCU.64 UR6, c[0x4][0x78] ;  /* 0x01000f00ff0677ac */ /* 0x000ee20008000a00 */
[----:B------:R-:W2:Y:S01]  /*7d00*/  LDC.64 R2, c[0x4][R3] ;  /* 0x0100000003027b82 */ /* 0x000ea20000000a00 */
        /* <DEDUP_REMOVED lines=9> */
.L_x_136:
[----:B------:R-:W-:Y:S05]  /*7da0*/  WARPSYNC.ALL ;  /* 0x0000000000007948 */ /* 0x000fea0003800000 */
[----:B------:R-:W-:Y:S01]  /*7db0*/  R2UR UR4, R25 ;  /* 0x00000000190472ca */ /* 0x000fe200000e0000 */
[----:B------:R-:W-:Y:S01]  /*7dc0*/  BSSY.RECONVERGENT B0, `(.L_x_137) ;  /* 0x0000041000007945 */ /* 0x000fe20003800200 */
[----:B------:R-:W-:Y:S02]  /*7dd0*/  ISETP.NE.AND P6, PT, R70, RZ, PT ;  /* 0x000000ff4600720c */ /* 0x000fe40003fc5270 */
[----:B------:R-:W-:Y:S02]  /*7de0*/  ISETP.NE.AND P0, PT, R69, RZ, PT ;  /* 0x000000ff4500720c */ /* 0x000fe40003f05270 */
[----:B------:R-:W-:Y:S07]  /*7df0*/  MOV R20, UR45 ;  /* 0x0000002d00147c02 */ /* 0x000fee0008000f00 */
[----:B---3--:R-:W1:Y:S02]  /*7e00*/  LDTM.x16 R4, tmem[UR4+0x20] ;  /* 0x00002004000479ee */ /* 0x008e640008240000 */
[----:B------:R-:W-:Y:S01]  /*7e10*/  @P6 LEA R20, R20, UR44, 0x3 ;  /* 0x0000002c14146c11 */ /* 0x000fe2000f8e18ff */
[C---:B-1----:R-:W-:Y:S01]  /*7e20*/  FMUL R0, R24.reuse, R4 ;  /* 0x0000000418007220 */ /* 0x042fe20000400000 */
[C---:B------:R-:W-:Y:S01]  /*7e30*/  FMUL R2, R24.reuse, R5 ;  /* 0x0000000518027220 */ /* 0x040fe20000400000 */
[C---:B------:R-:W-:Y:S01]  /*7e40*/  FMUL R3, R24.reuse, R6 ;  /* 0x0000000618037220 */ /* 0x040fe20000400000 */
[C---:B------:R-:W-:Y:S01]  /*7e50*/  FMUL R7, R24.reuse, R7 ;  /* 0x0000000718077220 */ /* 0x040fe20000400000 */
[C---:B----4-:R-:W-:Y:S01]  /*7e60*/  FFMA R28, R27.reuse, R32, R0 ;  /* 0x000000201b1c7223 */ /* 0x050fe20000000000 */
        /* <DEDUP_REMOVED lines=54> */
.L_x_138:
[----:B------:R-:W-:Y:S05]  /*81d0*/  BSYNC.RECONVERGENT B0 ;  /* 0x0000000000007941 */ /* 0x000fea0003800200 */
.L_x_137:
        /* <DEDUP_REMOVED lines=21> */
.L_x_142:
[----:B------:R-:W-:Y:S05]  /*8330*/  BSYNC B0 ;  /* 0x0000000000007941 */ /* 0x000fea0003800000 */
.L_x_141:
[----:B------:R-:W-:Y:S11]  /*8340*/  ISETP.NE.AND P0, PT, R74, RZ, PT ;  /* 0x000000ff4a00720c */ /* 0x000ff60003f05270 */
[----:B------:R-:W-:Y:S02]  /*8350*/  @!UPT UIADD3 URZ, UPT, UPT, URZ, URZ, URZ ;  /* 0x000000fffffff290 */ /* 0x000fe4000fffe0ff */
[----:B------:R3:W4:Y:S04]  /*8360*/  @P0 LDS.128 R32, [R4] ;  /* 0x0000000004200984 */ /* 0x0007280000000c00 */
[----:B------:R3:W1:Y:S04]  /*8370*/  @P0 LDS.128 R36, [R3+0x10] ;  /* 0x0000100003240984 */ /* 0x0006680000000c00 */
[----:B------:R3:W1:Y:S04]  /*8380*/  @P0 LDS.128 R40, [R2+0x20] ;  /* 0x0000200002280984 */ /* 0x0006680000000c00 */
[----:B------:R3:W1:Y:S02]  /*8390*/  @P0 LDS.128 R44, [R72+0x30] ;  /* 0x00003000482c0984 */ /* 0x0006640000000c00 */
.L_x_140:
[----:B------:R-:W-:Y:S05]  /*83a0*/  BSYNC B1 ;  /* 0x0000000000017941 */ /* 0x000fea0003800000 */
.L_x_139:
        /* <DEDUP_REMOVED lines=21> */
.L_x_144:
[----:B------:R-:W-:Y:S01]  /*8500*/  ISETP.NE.AND P0, PT, R69, RZ, PT ;  /* 0x000000ff4500720c */ /* 0x000fe20003f05270 */
[----:B------:R-:W-:Y:S05]  /*8510*/  WARPSYNC.ALL ;  /* 0x0000000000007948 */ /* 0x000fea0003800000 */
[----:B------:R-:W-:Y:S01]  /*8520*/  R2UR UR4, R25 ;  /* 0x00000000190472ca */ /* 0x000fe200000e0000 */
[----:B------:R-:W-:Y:S01]  /*8530*/  BSSY.RECONVERGENT B0, `(.L_x_145) ;  /* 0x000003c000007945 */ /* 0x000fe20003800200 */
[----:B------:R-:W-:Y:S04]  /*8540*/  IADD3 R71, PT, PT, R71, 0xd0, RZ ;  /* 0x000000d047477810 */ /* 0x000fe80007ffe0ff */
[----:B------:R-:W-:Y:S07]  /*8550*/  LOP3.LUT R71, R71, 0xfefffff8, RZ, 0xc0, !PT ;  /* 0xfefffff847477812 */ /* 0x000fee00078ec0ff */
[----:B---3--:R-:W1:Y:S01]  /*8560*/  LDTM.x16 R4, tmem[UR4+0x30] ;  /* 0x00003004000479ee */ /* 0x008e620008240000 */
[----:B------:R-:W-:Y:S01]  /*8570*/  NOP ;  /* 0x0000000000007918 */ /* 0x000fe20000000000 */
[----:B-1----:R1:W-:Y:S01]  /*8580*/  SYNCS.ARRIVE.TRANS64.RED.A1T0 RZ, [R71+URZ], RZ ;  /* 0x000000ff47ff79a7 */ /* 0x0023e200081004ff */
[C---:B------:R-:W-:Y:S01]  /*8590*/  FMUL R0, R24.reuse, R4 ;  /* 0x0000000418007220 */ /* 0x040fe20000400000 */
        /* <DEDUP_REMOVED lines=53> */
.L_x_146:
[----:B------:R-:W-:Y:S05]  /*88f0*/  BSYNC.RECONVERGENT B0 ;  /* 0x0000000000007941 */ /* 0x000fea0003800200 */
.L_x_145:
[----:B------:R-:W-:Y:S01]  /*8900*/  BAR.SYNC.DEFER_BLOCKING 0x1, 0x80 ;  /* 0x0042000000007b1d */ /* 0x000fe20000010000 */
[----:B------:R-:W-:Y:S01]  /*8910*/  UISETP.NE.AND UP0, UPT, UR47, -0x4, UPT ;  /* 0xfffffffc2f00788c */ /* 0x000fe2000bf05270 */
[----:B------:R-:W-:Y:S08]  /*8920*/  IADD3 R22, PT, PT, R22, 0x1, RZ ;  /* 0x0000000116167810 */ /* 0x000ff00007ffe0ff */
[----:B------:R-:W-:Y:S05]  /*8930*/  BRA.U !UP0, `(.L_x_147) ;  /* 0x0000000108287547 */ /* 0x000fea000b800000 */
[----:B------:R-:W-:Y:S01]  /*8940*/  ISETP.NE.AND P0, PT, R70, RZ, PT ;  /* 0x000000ff4600720c */ /* 0x000fe20003f05270 */
[----:B------:R-:W-:Y:S01]  /*8950*/  IMAD.U32 R2, RZ, RZ, UR46 ;  /* 0x0000002eff027e24 */ /* 0x000fe2000f8e00ff */
[----:B------:R-:W-:Y:S01]  /*8960*/  UIADD3 UR4, UPT, UPT, UR46, 0x1, URZ ;  /* 0x000000012e047890 */ /* 0x000fe2000fffe0ff */
[----:B------:R-:W-:Y:S03]  /*8970*/  IMAD.U32 R0, RZ, RZ, UR52 ;  /* 0x00000034ff007e24 */ /* 0x000fe6000f8e00ff */
[----:B------:R-:W-:Y:S04]  /*8980*/  UISETP.NE.AND UP0, UPT, UR4, 0x4, UPT ;  /* 0x000000040400788c */ /* 0x000fe8000bf05270 */
[----:B------:R-:W-:Y:S03]  /*8990*/  USEL UR46, UR4, URZ, UP0 ;  /* 0x000000ff042e7287 */ /* 0x000fe60008000000 */
[----:B------:R-:W-:Y:S05]  /*89a0*/  @P0 LEA R2, R2, UR44, 0x3 ;  /* 0x0000002c02020c11 */ /* 0x000fea000f8e18ff */
[----:B------:R-:W-:Y:S05]  /*89b0*/  @P0 VIADD R2, R2, 0x60 ;  /* 0x0000006002020836 */ /* 0x000fea0000000000 */
[----:B------:R-:W-:Y:S04]  /*89c0*/  @P0 PRMT R0, R0, 0x654, R2 ;  /* 0x0000065400000816 */ /* 0x000fe80000000002 */
[----:B------:R3:W-:Y:S03]  /*89d0*/  @P0 SYNCS.ARRIVE.TRANS64.RED.A1T0 RZ, [R0+URZ], RZ ;  /* 0x000000ff00ff09a7 */ /* 0x0007e600081004ff */
.L_x_147:
[----:B------:R-:W-:Y:S01]  /*89e0*/  R2UR UR4, R57 ;  /* 0x00000000390472ca */ /* 0x000fe200000e0000 */
[----:B------:R-:W-:Y:S01]  /*89f0*/  UISETP.NE.AND UP0, UPT, UR62, URZ, UPT ;  /* 0x000000ff3e00728c */ /* 0x000fe2000bf05270 */
[----:B------:R-:W-:Y:S01]  /*8a00*/  ISETP.NE.AND P0, PT, R60, 0x2, PT ;  /* 0x000000023c00780c */ /* 0x000fe20003f05270 */
[----:B------:R-:W-:Y:S01]  /*8a10*/  UIADD3 UR16, UPT, UPT, UR38, UR63, URZ ;  /* 0x0000003f26107290 */ /* 0x000fe2000fffe0ff */
[----:B------:R-:W-:Y:S01]  /*8a20*/  ISETP.NE.AND P1, PT, R22, 0x4, PT ;  /* 0x000000041600780c */ /* 0x000fe20003f25270 */
[----:B------:R-:W-:Y:S01]  /*8a30*/  UIADD3 UR47, UPT, UPT, UR47, 0x4, URZ ;  /* 0x000000042f2f7890 */ /* 0x000fe2000fffe0ff */
[----:B------:R-:W-:Y:S01]  /*8a40*/  SEL R2, RZ, 0x1, P0 ;  /* 0x00000001ff027807 */ /* 0x000fe20000000000 */
[----:B------:R-:W-:Y:S01]  /*8a50*/  UMOV UR36, UR61 ;  /* 0x0000003d00247c82 */ /* 0x000fe20008000000 */
[----:B---3--:R-:W-:Y:S02]  /*8a60*/  SEL R0, RZ, 0x1, P1 ;  /* 0x00000001ff007807 */ /* 0x008fe40000800000 */
[----:B------:R-:W-:Y:S02]  /*8a70*/  LOP3.LUT R62, R62, R2, RZ, 0x3c, !PT ;  /* 0x000000023e3e7212 */ /* 0x000fe400078e3cff */
[----:B------:R-:W-:Y:S01]  /*8a80*/  LOP3.LUT R63, R63, R0, RZ, 0x3c, !PT ;  /* 0x000000003f3f7212 */ /* 0x000fe200078e3cff */
[----:B------:R-:W-:Y:S01]  /*8a90*/  UIADD3 UR20, UPT, UPT, UR37, UR4, URZ ;  /* 0x0000000425147290 */ /* 0x000fe2000fffe0ff */
[----:B------:R-:W-:Y:S02]  /*8aa0*/  SEL R60, R60, RZ, P0 ;  /* 0x000000ff3c3c7207 */ /* 0x000fe40000000000 */
[----:B------:R-:W-:Y:S01]  /*8ab0*/  SEL R22, R22, RZ, P1 ;  /* 0x000000ff16167207 */ /* 0x000fe20000800000 */
[----:B------:R-:W-:Y:S08]  /*8ac0*/  BRA.U UP0, `(.L_x_148) ;  /* 0xffffffd100fc7547 */ /* 0x000ff0000b83ffff */
[----:B------:R-:W3:Y:S01]  /*8ad0*/  LDCU.64 UR4, c[0x0][0x888] ;  /* 0x00011100ff0477ac */ /* 0x000ee20008000a00 */
[----:B------:R-:W4:Y:S01]  /*8ae0*/  LDCU.64 UR6, c[0x0][0x890] ;  /* 0x00011200ff0677ac */ /* 0x000f220008000a00 */
[----:B---3--:R-:W-:Y:S02]  /*8af0*/  ISETP.NE.U32.AND P2, PT, RZ, UR4, PT ;  /* 0x00000004ff007c0c */ /* 0x008fe4000bf45070 */
[----:B----4-:R-:W-:Y:S02]  /*8b00*/  ISETP.NE.U32.AND P1, PT, RZ, UR6, PT ;  /* 0x00000006ff007c0c */ /* 0x010fe4000bf25070 */
[----:B------:R-:W-:Y:S02]  /*8b10*/  ISETP.NE.AND.EX P2, PT, RZ, UR5, PT, P2 ;  /* 0x00000005ff007c0c */ /* 0x000fe4000bf45320 */
[----:B------:R-:W-:-:S13]  /*8b20*/  ISETP.NE.AND.EX P0, PT, RZ, UR7, PT, P1 ;  /* 0x00000007ff007c0c */ /* 0x000fda000bf05310 */
[----:B------:R-:W-:Y:S05]  /*8b30*/  @P2 BRA P0, `(.L_x_149) ;  /* 0x00000000003c2947 */ /* 0x000fea0000000000 */
[----:B------:R-:W-:-:S13]  /*8b40*/  ISETP.NE.AND.EX P1, PT, RZ, UR7, PT, P1 ;  /* 0x00000007ff007c0c */ /* 0x000fda000bf25310 */
[----:B------:R-:W-:Y:S05]  /*8b50*/  @P1 BRA `(.L_x_150) ;  /* 0x00000000000c1947 */ /* 0x000fea0003800000 */
[----:B------:R-:W-:-:S13]  /*8b60*/  FSETP.NEU.AND P0, PT, R27, RZ, PT ;  /* 0x000000ff1b00720b */ /* 0x000fda0003f0d000 */
[----:B------:R-:W-:Y:S05]  /*8b70*/  @!P0 EXIT ;  /* 0x000000000000894d */ /* 0x000fea0003800000 */
[----:B------:R-:W-:Y:S05]  /*8b80*/  BRA `(.L_x_149) ;  /* 0x0000000000287947 */ /* 0x000fea0003800000 */
.L_x_150:
[----:B------:R-:W-:Y:S01]  /*8b90*/  ISETP.NE.AND P0, PT, R59, RZ, PT ;  /* 0x000000ff3b00720c */ /* 0x000fe20003f05270 */
[----:B------:R-:W-:-:S12]  /*8ba0*/  BSSY.RECONVERGENT B0, `(.L_x_149) ;  /* 0x0000008000007945 */ /* 0x000fd80003800200 */
[----:B------:R-:W-:Y:S05]  /*8bb0*/  @P0 BRA `(.L_x_151) ;  /* 0x0000000000100947 */ /* 0x000fea0003800000 */
[----:B------:R-:W-:-:S04]  /*8bc0*/  ISETP.NE.U32.AND P0, PT, RZ, UR4, PT ;  /* 0x00000004ff007c0c */ /* 0x000fc8000bf05070 */
[----:B------:R-:W-:-:S13]  /*8bd0*/  ISETP.NE.AND.EX P0, PT, RZ, UR5, PT, P0 ;  /* 0x00000005ff007c0c */ /* 0x000fda000bf05300 */
[----:B------:R-:W-:Y:S05]  /*8be0*/  @!P0 EXIT ;  /* 0x000000000000894d */ /* 0x000fea0003800000 */
[----:B------:R-:W-:Y:S05]  /*8bf0*/  BRA `(.L_x_152) ;  /* 0x0000000000087947 */ /* 0x000fea0003800000 */
.L_x_151:
[----:B------:R-:W-:-:S13]  /*8c00*/  FSETP.NEU.AND P0, PT, R27, RZ, PT ;  /* 0x000000ff1b00720b */ /* 0x000fda0003f0d000 */
[----:B------:R-:W-:Y:S05]  /*8c10*/  @!P0 EXIT ;  /* 0x000000000000894d */ /* 0x000fea0003800000 */
.L_x_152:
[----:B------:R-:W-:Y:S05]  /*8c20*/  BSYNC.RECONVERGENT B0 ;  /* 0x0000000000007941 */ /* 0x000fea0003800200 */
.L_x_149:
[----:B------:R-:W-:Y:S01]  /*8c30*/  ULEA UR6, UR46, UR44, 0x3 ;  /* 0x0000002c2e067291 */ /* 0x000fe2000f8e18ff */
[----:B------:R-:W-:-:S04]  /*8c40*/  DEPBAR.LE SB0, 0x0 ;  /* 0x000080000000791a */ /* 0x000fc80000000000 */
[----:B------:R-:W-:-:S04]  /*8c50*/  UIADD3 UR6, UPT, UPT, UR6, 0x60, URZ ;  /* 0x0000006006067890 */ /* 0x000fc8000fffe0ff */
[----:B------:R-:W-:-:S09]  /*8c60*/  UPRMT UR6, UR52, 0x654, UR6 ;  /* 0x0000065434067896 */ /* 0x000fd20008000006 */
[----:B------:R-:W-:Y:S01]  /*8c70*/  SYNCS.ARRIVE.TRANS64.RED.A1T0 RZ, [UR6], RZ ;  /* 0x000000ffffff79a7 */ /* 0x000fe20008100406 */
[----:B------:R-:W-:Y:S05]  /*8c80*/  EXIT ;  /* 0x000000000000794d */ /* 0x000fea0003800000 */
.L_x_24:
[----:B--2---:R2:W3:Y:S02]  /*8c90*/  SYNCS.PHASECHK.TRANS64.TRYWAIT P0, [R0+URZ+0x100], R2 ;  /* 0x00010002000075a7 */ /* 0x0044e400080011ff */
[----:B---3--:R-:W-:Y:S05]  /*8ca0*/  @!P0 NANOSLEEP.SYNCS 0x989680 ;  /* 0x009896800000895d */ /* 0x008fea0003900000 */
[----:B------:R-:W3:Y:S02]  /*8cb0*/  @!P0 SYNCS.PHASECHK.TRANS64 P0, [R0+URZ+0x100], R2 ;  /* 0x00010002000085a7 */ /* 0x000ee400080010ff */
[----:B---3--:R-:W-:Y:S05]  /*8cc0*/  @!P0 BRA `(.L_x_24) ;  /* 0xfffffffc00f08947 */ /* 0x008fea000383ffff */
[----:B------:R-:W-:Y:S05]  /*8cd0*/  BRA `(.L_x_153) ;  /* 0xffffff8c00fc7947 */ /* 0x000fea000383ffff */
.L_x_27:
[----:B-1----:R-:W-:-:S07]  /*8ce0*/  MOV R0, UR5 ;  /* 0x0000000500007c02 */ /* 0x002fce0008000f00 */
.L_x_154:
[----:B-1----:R1:W2:Y:S02]  /*8cf0*/  SYNCS.PHASECHK.TRANS64.TRYWAIT P0, [R0+URZ+0x20], R3 ;  /* 0x00002003000075a7 */ /* 0x0022a400080011ff */
[----:B--2---:R-:W-:Y:S05]  /*8d00*/  @!P0 NANOSLEEP.SYNCS 0x989680 ;  /* 0x009896800000895d */ /* 0x004fea0003900000 */
[----:B------:R-:W2:Y:S02]  /*8d10*/  @!P0 SYNCS.PHASECHK.TRANS64 P0, [R0+URZ+0x20], R3 ;  /* 0x00002003000085a7 */ /* 0x000ea400080010ff */
[----:B--2---:R-:W-:Y:S05]  /*8d20*/  @!P0 BRA `(.L_x_154) ;  /* 0xfffffffc00f08947 */ /* 0x004fea000383ffff */
[----:B------:R-:W-:Y:S05]  /*8d30*/  BRA `(.L_x_26) ;  /* 0xffffff9000547947 */ /* 0x000fea000383ffff */
.L_x_36:
[----:B-1----:R-:W-:-:S07]  /*8d40*/  MOV R0, UR6 ;  /* 0x0000000600007c02 */ /* 0x002fce0008000f00 */
.L_x_155:
[----:B-1----:R1:W2:Y:S02]  /*8d50*/  SYNCS.PHASECHK.TRANS64.TRYWAIT P0, [R0+URZ+0x20], R3 ;  /* 0x00002003000075a7 */ /* 0x0022a400080011ff */
[----:B--2---:R-:W-:Y:S05]  /*8d60*/  @!P0 NANOSLEEP.SYNCS 0x989680 ;  /* 0x009896800000895d */ /* 0x004fea0003900000 */
[----:B------:R-:W2:Y:S02]  /*8d70*/  @!P0 SYNCS.PHASECHK.TRANS64 P0, [R0+URZ+0x20], R3 ;  /* 0x00002003000085a7 */ /* 0x000ea400080010ff */
[----:B--2---:R-:W-:Y:S05]  /*8d80*/  @!P0 BRA `(.L_x_155) ;  /* 0xfffffffc00f08947 */ /* 0x004fea000383ffff */
[----:B------:R-:W-:Y:S05]  /*8d90*/  BRA `(.L_x_35) ;  /* 0xffffff9400687947 */ /* 0x000fea000383ffff */
.L_x_43:
[----:B-1----:R1:W4:Y:S02]  /*8da0*/  SYNCS.PHASECHK.TRANS64.TRYWAIT P0, [R3+URZ+0x90], R0 ;  /* 0x00009000030075a7 */ /* 0x00232400080011ff */
[----:B----4-:R-:W-:Y:S05]  /*8db0*/  @!P0 NANOSLEEP.SYNCS 0x989680 ;  /* 0x009896800000895d */ /* 0x010fea0003900000 */
[----:B------:R-:W4:Y:S02]  /*8dc0*/  @!P0 SYNCS.PHASECHK.TRANS64 P0, [R3+URZ+0x90], R0 ;  /* 0x00009000030085a7 */ /* 0x000f2400080010ff */
[----:B----4-:R-:W-:Y:S05]  /*8dd0*/  @!P0 BRA `(.L_x_43) ;  /* 0xfffffffc00f08947 */ /* 0x010fea000383ffff */
[----:B------:R-:W-:Y:S05]  /*8de0*/  BRA `(.L_x_156) ;  /* 0xffffff98005c7947 */ /* 0x000fea000383ffff */
.L_x_47:
[----:B------:R-:W-:-:S07]  /*8df0*/  MOV R0, UR4 ;  /* 0x0000000400007c02 */ /* 0x000fce0008000f00 */
.L_x_157:
[----:B-1----:R1:W2:Y:S02]  /*8e00*/  SYNCS.PHASECHK.TRANS64.TRYWAIT P0, [R0+URZ], R2 ;  /* 0x00000002000075a7 */ /* 0x0022a400080011ff */
[----:B--2---:R-:W-:Y:S05]  /*8e10*/  @!P0 NANOSLEEP.SYNCS 0x989680 ;  /* 0x009896800000895d */ /* 0x004fea0003900000 */
[----:B------:R-:W2:Y:S02]  /*8e20*/  @!P0 SYNCS.PHASECHK.TRANS64 P0, [R0+URZ], R2 ;  /* 0x00000002000085a7 */ /* 0x000ea400080010ff */
[----:B--2---:R-:W-:Y:S05]  /*8e30*/  @!P0 BRA `(.L_x_157) ;  /* 0xfffffffc00f08947 */ /* 0x004fea000383ffff */
[----:B------:R-:W-:Y:S05]  /*8e40*/  BRA `(.L_x_158) ;  /* 0xffffffa000047947 */ /* 0x000fea000383ffff */
.L_x_48:
[----:B------:R-:W-:-:S07]  /*8e50*/  MOV R0, UR5 ;  /* 0x0000000500007c02 */ /* 0x000fce0008000f00 */
.L_x_159:
[----:B-1----:R1:W2:Y:S02]  /*8e60*/  SYNCS.PHASECHK.TRANS64.TRYWAIT P0, [R0+URZ], R3 ;  /* 0x00000003000075a7 */ /* 0x0022a400080011ff */
[----:B--2---:R-:W-:Y:S05]  /*8e70*/  @!P0 NANOSLEEP.SYNCS 0x989680 ;  /* 0x009896800000895d */ /* 0x004fea0003900000 */
[----:B------:R-:W2:Y:S02]  /*8e80*/  @!P0 SYNCS.PHASECHK.TRANS64 P0, [R0+URZ], R3 ;  /* 0x00000003000085a7 */ /* 0x000ea400080010ff */
[----:B--2---:R-:W-:Y:S05]  /*8e90*/  @!P0 BRA `(.L_x_159) ;  /* 0xfffffffc00f08947 */ /* 0x004fea000383ffff */
[----:B------:R-:W-:Y:S05]  /*8ea0*/  BRA `(.L_x_160) ;  /* 0xffffffa000107947 */ /* 0x000fea000383ffff */
.L_x_49:
[----:B------:R-:W-:-:S07]  /*8eb0*/  MOV R0, UR5 ;  /* 0x0000000500007c02 */ /* 0x000fce0008000f00 */
.L_x_161:
[----:B-1----:R1:W2:Y:S02]  /*8ec0*/  SYNCS.PHASECHK.TRANS64.TRYWAIT P0, [R0+URZ], R3 ;  /* 0x00000003000075a7 */ /* 0x0022a400080011ff */
[----:B--2---:R-:W-:Y:S05]  /*8ed0*/  @!P0 NANOSLEEP.SYNCS 0x989680 ;  /* 0x009896800000895d */ /* 0x004fea0003900000 */
[----:B------:R-:W2:Y:S02]  /*8ee0*/  @!P0 SYNCS.PHASECHK.TRANS64 P0, [R0+URZ], R3 ;  /* 0x00000003000085a7 */ /* 0x000ea400080010ff */
[----:B--2---:R-:W-:Y:S05]  /*8ef0*/  @!P0 BRA `(.L_x_161) ;  /* 0xfffffffc00f08947 */ /* 0x004fea000383ffff */
[----:B------:R-:W-:Y:S05]  /*8f00*/  BRA `(.L_x_162) ;  /* 0xffffffa0001c7947 */ /* 0x000fea000383ffff */
.L_x_52:
[----:B-1----:R1:W2:Y:S02]  /*8f10*/  SYNCS.PHASECHK.TRANS64.TRYWAIT P0, [R2+URZ+0xf0], R4 ;  /* 0x0000f004020075a7 */ /* 0x0022a400080011ff */
[----:B--2---:R-:W-:Y:S05]  /*8f20*/  @!P0 NANOSLEEP.SYNCS 0x989680 ;  /* 0x009896800000895d */ /* 0x004fea0003900000 */
[----:B------:R-:W2:Y:S02]  /*8f30*/  @!P0 SYNCS.PHASECHK.TRANS64 P0, [R2+URZ+0xf0], R4 ;  /* 0x0000f004020085a7 */ /* 0x000ea400080010ff */
[----:B--2---:R-:W-:Y:S05]  /*8f40*/  @!P0 BRA `(.L_x_52) ;  /* 0xfffffffc00f08947 */ /* 0x004fea000383ffff */
[----:B------:R-:W-:Y:S05]  /*8f50*/  BRA `(.L_x_163) ;  /* 0xffffffa000787947 */ /* 0x000fea000383ffff */
.L_x_53:
[----:B------:R-:W-:-:S07]  /*8f60*/  MOV R2, UR4 ;  /* 0x0000000400027c02 */ /* 0x000fce0008000f00 */
.L_x_164:
[----:B-1----:R1:W2:Y:S02]  /*8f70*/  SYNCS.PHASECHK.TRANS64.TRYWAIT P0, [R2+URZ+0xa0], R5 ;  /* 0x0000a005020075a7 */ /* 0x0022a400080011ff */
[----:B--2---:R-:W-:Y:S05]  /*8f80*/  @!P0 NANOSLEEP.SYNCS 0x989680 ;  /* 0x009896800000895d */ /* 0x004fea0003900000 */
[----:B------:R-:W2:Y:S02]  /*8f90*/  @!P0 SYNCS.PHASECHK.TRANS64 P0, [R2+URZ+0xa0], R5 ;  /* 0x0000a005020085a7 */ /* 0x000ea400080010ff */
[----:B--2---:R-:W-:Y:S05]  /*8fa0*/  @!P0 BRA `(.L_x_164) ;  /* 0xfffffffc00f08947 */ /* 0x004fea000383ffff */
[----:B------:R-:W-:Y:S05]  /*8fb0*/  BRA `(.L_x_165) ;  /* 0xffffffa000887947 */ /* 0x000fea000383ffff */
.L_x_54:
[----:B-1----:R1:W2:Y:S02]  /*8fc0*/  SYNCS.PHASECHK.TRANS64.TRYWAIT P1, [R2+URZ+0x90], R4 ;  /* 0x00009004020075a7 */ /* 0x0022a400080211ff */
[----:B--2---:R-:W-:Y:S05]  /*8fd0*/  @!P1 NANOSLEEP.SYNCS 0x989680 ;  /* 0x009896800000995d */ /* 0x004fea0003900000 */
[----:B------:R-:W2:Y:S02]  /*8fe0*/  @!P1 SYNCS.PHASECHK.TRANS64 P1, [R2+URZ+0x90], R4 ;  /* 0x00009004020095a7 */ /* 0x000ea400080210ff */
[----:B--2---:R-:W-:Y:S05]  /*8ff0*/  @!P1 BRA `(.L_x_54) ;  /* 0xfffffffc00f09947 */ /* 0x004fea000383ffff */
[----:B------:R-:W-:Y:S05]  /*9000*/  BRA `(.L_x_166) ;  /* 0xffffffa000b87947 */ /* 0x000fea000383ffff */
.L_x_57:
[----:B------:R-:W-:-:S07]  /*9010*/  MOV R0, UR4 ;  /* 0x0000000400007c02 */ /* 0x000fce0008000f00 */
.L_x_167:
[----:B-1----:R1:W2:Y:S02]  /*9020*/  SYNCS.PHASECHK.TRANS64.TRYWAIT P0, [R0+URZ+0xa0], R2 ;  /* 0x0000a002000075a7 */ /* 0x0022a400080011ff */
[----:B--2---:R-:W-:Y:S05]  /*9030*/  @!P0 NANOSLEEP.SYNCS 0x989680 ;  /* 0x009896800000895d */ /* 0x004fea0003900000 */
[----:B------:R-:W2:Y:S02]  /*9040*/  @!P0 SYNCS.PHASECHK.TRANS64 P0, [R0+URZ+0xa0], R2 ;  /* 0x0000a002000085a7 */ /* 0x000ea400080010ff */
[----:B--2---:R-:W-:Y:S05]  /*9050*/  @!P0 BRA `(.L_x_167) ;  /* 0xfffffffc00f08947 */ /* 0x004fea000383ffff */
[----:B------:R-:W-:Y:S05]  /*9060*/  BRA `(.L_x_56) ;  /* 0xffffffa4000c7947 */ /* 0x000fea000383ffff */
.L_x_66:
[----:B-1----:R-:W-:-:S04]  /*9070*/  MOV R5, UR5 ;  /* 0x0000000500057c02 */ /* 0x002fc80008000f00 */
[----:B------:R1:W2:Y:S03]  /*9080*/  SYNCS.PHASECHK.TRANS64.TRYWAIT P0, [R5+URZ+0x8], R6 ;  /* 0x00000806050075a7 */ /* 0x0002a600080011ff */
[----:B--2---:R-:W-:Y:S05]  /*9090*/  @!P0 NANOSLEEP.SYNCS 0x989680 ;  /* 0x009896800000895d */ /* 0x004fea0003900000 */
[----:B------:R-:W2:Y:S02]  /*90a0*/  @!P0 SYNCS.PHASECHK.TRANS64 P0, [R5+URZ+0x8], R6 ;  /* 0x00000806050085a7 */ /* 0x000ea400080010ff */
[----:B--2---:R-:W-:Y:S05]  /*90b0*/  @!P0 BRA `(.L_x_66) ;  /* 0xfffffffc00ec8947 */ /* 0x004fea000383ffff */
[----:B------:R-:W-:Y:S05]  /*90c0*/  BRA `(.L_x_65) ;  /* 0xffffffa400c07947 */ /* 0x000fea000383ffff */
.L_x_68:
[----:B------:R-:W-:Y:S01]  /*90d0*/  BSSY B0, `(.L_x_168) ;  /* 0x0000006000007945 */ /* 0x000fe20003800000 */
[----:B------:R-:W-:-:S07]  /*90e0*/  MOV R15, 0xffffffff ;  /* 0xffffffff000f7802 */ /* 0x000fce0000000f00 */
[----:B-1---5:R-:W-:Y:S05]  /*90f0*/  WARPSYNC.COLLECTIVE R15, `(.L_x_169) ;  /* 0x000000000f0c7348 */ /* 0x022fea0003c00000 */
[----:B------:R-:W-:Y:S02]  /*9100*/  ELECT P6, UR79, PT ;  /* 0x00000000004f782f */ /* 0x000fe400038c0000 */
[----:B------:R-:W-:Y:S01]  /*9110*/  MOV R14, UR79 ;  /* 0x0000004f000e7c02 */ /* 0x000fe20008000f00 */
[----:B-1---5:R-:W-:Y:S10]  /*9120*/  ENDCOLLECTIVE ;  /* 0x000000000000791b */ /* 0x022ff40003800000 */
.L_x_169:
[----:B------:R-:W-:Y:S05]  /*9130*/  BSYNC B0 ;  /* 0x0000000000007941 */ /* 0x000fea0003800000 */
.L_x_168:
[----:B------:R-:W-:Y:S01]  /*9140*/  PLOP3.LUT P0, PT, P6, PT, PT, 0x80, 0x8 ;  /* 0x000000000008781c */ /* 0x000fe2000370f070 */
[----:B------:R-:W-:-:S12]  /*9150*/  BRA `(.L_x_170) ;  /* 0xffffffa400ec7947 */ /* 0x000fd8000383ffff */
.L_x_70:
[----:B-1----:R-:W-:-:S04]  /*9160*/  MOV R0, UR5 ;  /* 0x0000000500007c02 */ /* 0x002fc80008000f00 */
[----:B------:R1:W2:Y:S03]  /*9170*/  SYNCS.PHASECHK.TRANS64.TRYWAIT P0, [R0+URZ+0x8], R4 ;  /* 0x00000804000075a7 */ /* 0x0002a600080011ff */
[----:B--2---:R-:W-:Y:S05]  /*9180*/  @!P0 NANOSLEEP.SYNCS 0x989680 ;  /* 0x009896800000895d */ /* 0x004fea0003900000 */
[----:B------:R-:W2:Y:S02]  /*9190*/  @!P0 SYNCS.PHASECHK.TRANS64 P0, [R0+URZ+0x8], R4 ;  /* 0x00000804000085a7 */ /* 0x000ea400080010ff */
[----:B--2---:R-:W-:Y:S05]  /*91a0*/  @!P0 BRA `(.L_x_70) ;  /* 0xfffffffc00ec8947 */ /* 0x004fea000383ffff */
[----:B------:R-:W-:Y:S05]  /*91b0*/  BRA `(.L_x_69) ;  /* 0xffffffa400f07947 */ /* 0x000fea000383ffff */
.L_x_71:
[----:B-1----:R1:W2:Y:S02]  /*91c0*/  SYNCS.PHASECHK.TRANS64.TRYWAIT P0, [R0+URZ+0x90], R4 ;  /* 0x00009004000075a7 */ /* 0x0022a400080011ff */
[----:B--2---:R-:W-:Y:S05]  /*91d0*/  @!P0 NANOSLEEP.SYNCS 0x989680 ;  /* 0x009896800000895d */ /* 0x004fea0003900000 */
[----:B------:R-:W2:Y:S02]  /*91e0*/  @!P0 SYNCS.PHASECHK.TRANS64 P0, [R0+URZ+0x90], R4 ;  /* 0x00009004000085a7 */ /* 0x000ea400080010ff */
[----:B--2---:R-:W-:Y:S05]  /*91f0*/  @!P0 BRA `(.L_x_71) ;  /* 0xfffffffc00f08947 */ /* 0x004fea000383ffff */
[----:B------:R-:W-:Y:S05]  /*9200*/  BRA `(.L_x_171) ;  /* 0xffffffa800fc7947 */ /* 0x000fea000383ffff */
.L_x_73:
[----:B------:R-:W-:-:S07]  /*9210*/  MOV R0, UR46 ;  /* 0x0000002e00007c02 */ /* 0x000fce0008000f00 */
.L_x_172:
[----:B-1----:R1:W2:Y:S02]  /*9220*/  SYNCS.PHASECHK.TRANS64.TRYWAIT P0, [R0+URZ+0xd0], R4 ;  /* 0x0000d004000075a7 */ /* 0x0022a400080011ff */
[----:B--2---:R-:W-:Y:S05]  /*9230*/  @!P0 NANOSLEEP.SYNCS 0x989680 ;  /* 0x009896800000895d */ /* 0x004fea0003900000 */
[----:B------:R-:W2:Y:S02]  /*9240*/  @!P0 SYNCS.PHASECHK.TRANS64 P0, [R0+URZ+0xd0], R4 ;  /* 0x0000d004000085a7 */ /* 0x000ea400080010ff */
[----:B--2---:R-:W-:Y:S05]  /*9250*/  @!P0 BRA `(.L_x_172) ;  /* 0xfffffffc00f08947 */ /* 0x004fea000383ffff */
[----:B------:R-:W-:Y:S05]  /*9260*/  BRA `(.L_x_173) ;  /* 0xffffffac00487947 */ /* 0x000fea000383ffff */
.L_x_76:
[----:B------:R-:W-:Y:S07]  /*9270*/  MOV R0, UR7 ;  /* 0x0000000700007c02 */ /* 0x000fee0008000f00 */
.L_x_174:
[----:B-1----:R1:W2:Y:S02]  /*9280*/  SYNCS.PHASECHK.TRANS64.TRYWAIT P0, [R0+URZ], R4 ;  /* 0x00000004000075a7 */ /* 0x0022a400080011ff */
[----:B--2---:R-:W-:Y:S05]  /*9290*/  @!P0 NANOSLEEP.SYNCS 0x989680 ;  /* 0x009896800000895d */ /* 0x004fea0003900000 */
[----:B------:R-:W2:Y:S02]  /*92a0*/  @!P0 SYNCS.PHASECHK.TRANS64 P0, [R0+URZ], R4 ;  /* 0x00000004000085a7 */ /* 0x000ea400080010ff */
[----:B--2---:R-:W-:Y:S05]  /*92b0*/  @!P0 BRA `(.L_x_174) ;  /* 0xfffffffc00f08947 */ /* 0x004fea000383ffff */
[----:B------:R-:W-:Y:S05]  /*92c0*/  BRA `(.L_x_75) ;  /* 0xffffffac005c7947 */ /* 0x000fea000383ffff */
.L_x_80:
[----:B-1----:R-:W-:-:S07]  /*92d0*/  MOV R0, UR4 ;  /* 0x0000000400007c02 */ /* 0x002fce0008000f00 */
.L_x_175:
[----:B-1----:R1:W2:Y:S02]  /*92e0*/  SYNCS.PHASECHK.TRANS64.TRYWAIT P0, [R0+URZ], R2 ;  /* 0x00000002000075a7 */ /* 0x0022a400080011ff */
[----:B--2---:R-:W-:Y:S05]  /*92f0*/  @!P0 NANOSLEEP.SYNCS 0x989680 ;  /* 0x009896800000895d */ /* 0x004fea0003900000 */
[----:B------:R-:W2:Y:S02]  /*9300*/  @!P0 SYNCS.PHASECHK.TRANS64 P0, [R0+URZ], R2 ;  /* 0x00000002000085a7 */ /* 0x000ea400080010ff */
[----:B--2---:R-:W-:Y:S05]  /*9310*/  @!P0 BRA `(.L_x_175) ;  /* 0xfffffffc00f08947 */ /* 0x004fea000383ffff */
[----:B------:R-:W-:Y:S05]  /*9320*/  BRA `(.L_x_176) ;  /* 0xffffffb000a07947 */ /* 0x000fea000383ffff */
.L_x_81:
[----:B------:R-:W-:-:S07]  /*9330*/  MOV R0, UR5 ;  /* 0x0000000500007c02 */ /* 0x000fce0008000f00 */
.L_x_177:
[----:B-1----:R1:W2:Y:S02]  /*9340*/  SYNCS.PHASECHK.TRANS64.TRYWAIT P0, [R0+URZ], R3 ;  /* 0x00000003000075a7 */ /* 0x0022a400080011ff */
[----:B--2---:R-:W-:Y:S05]  /*9350*/  @!P0 NANOSLEEP.SYNCS 0x989680 ;  /* 0x009896800000895d */ /* 0x004fea0003900000 */
[----:B------:R-:W2:Y:S02]  /*9360*/  @!P0 SYNCS.PHASECHK.TRANS64 P0, [R0+URZ], R3 ;  /* 0x00000003000085a7 */ /* 0x000ea400080010ff */
[----:B--2---:R-:W-:Y:S05]  /*9370*/  @!P0 BRA `(.L_x_177) ;  /* 0xfffffffc00f08947 */ /* 0x004fea000383ffff */
[----:B------:R-:W-:Y:S05]  /*9380*/  BRA `(.L_x_178) ;  /* 0xffffffb000ac7947 */ /* 0x000fea000383ffff */
.L_x_82:
[----:B------:R-:W-:-:S07]  /*9390*/  MOV R0, UR5 ;  /* 0x0000000500007c02 */ /* 0x000fce0008000f00 */
.L_x_179:
[----:B-1----:R1:W2:Y:S02]  /*93a0*/  SYNCS.PHASECHK.TRANS64.TRYWAIT P0, [R0+URZ], R3 ;  /* 0x00000003000075a7 */ /* 0x0022a400080011ff */
[----:B--2---:R-:W-:Y:S05]  /*93b0*/  @!P0 NANOSLEEP.SYNCS 0x989680 ;  /* 0x009896800000895d */ /* 0x004fea0003900000 */
[----:B------:R-:W2:Y:S02]  /*93c0*/  @!P0 SYNCS.PHASECHK.TRANS64 P0, [R0+URZ], R3 ;  /* 0x00000003000085a7 */ /* 0x000ea400080010ff */
[----:B--2---:R-:W-:Y:S05]  /*93d0*/  @!P0 BRA `(.L_x_179) ;  /* 0xfffffffc00f08947 */ /* 0x004fea000383ffff */
[----:B------:R-:W-:Y:S05]  /*93e0*/  BRA `(.L_x_180) ;  /* 0xffffffb000b87947 */ /* 0x000fea000383ffff */
.L_x_85:
[----:B------:R-:W-:-:S07]  /*93f0*/  MOV R0, UR41 ;  /* 0x0000002900007c02 */ /* 0x000fce0008000f00 */
.L_x_181:
[----:B-1----:R1:W2:Y:S02]  /*9400*/  SYNCS.PHASECHK.TRANS64.TRYWAIT P1, [R0+URZ+0x110], R2 ;  /* 0x00011002000075a7 */ /* 0x0022a400080211ff */
[----:B--2---:R-:W-:Y:S05]  /*9410*/  @!P1 NANOSLEEP.SYNCS 0x989680 ;  /* 0x009896800000995d */ /* 0x004fea0003900000 */
[----:B------:R-:W2:Y:S02]  /*9420*/  @!P1 SYNCS.PHASECHK.TRANS64 P1, [R0+URZ+0x110], R2 ;  /* 0x00011002000095a7 */ /* 0x000ea400080210ff */
[----:B--2---:R-:W-:Y:S05]  /*9430*/  @!P1 BRA `(.L_x_181) ;  /* 0xfffffffc00f09947 */ /* 0x004fea000383ffff */
[----:B------:R-:W-:Y:S05]  /*9440*/  BRA `(.L_x_182) ;  /* 0xffffffb400047947 */ /* 0x000fea000383ffff */
.L_x_90:
[----:B--2---:R2:W3:Y:S02]  /*9450*/  SYNCS.PHASECHK.TRANS64.TRYWAIT P0, [R12+URZ+0x90], R0 ;  /* 0x000090000c0075a7 */ /* 0x0044e400080011ff */
[----:B---3--:R-:W-:Y:S05]  /*9460*/  @!P0 NANOSLEEP.SYNCS 0x989680 ;  /* 0x009896800000895d */ /* 0x008fea0003900000 */
[----:B------:R-:W3:Y:S02]  /*9470*/  @!P0 SYNCS.PHASECHK.TRANS64 P0, [R12+URZ+0x90], R0 ;  /* 0x000090000c0085a7 */ /* 0x000ee400080010ff */
[----:B---3--:R-:W-:Y:S05]  /*9480*/  @!P0 BRA `(.L_x_90) ;  /* 0xfffffffc00f08947 */ /* 0x008fea000383ffff */
[----:B------:R-:W-:Y:S05]  /*9490*/  BRA `(.L_x_183) ;  /* 0xffffffb8002c7947 */ /* 0x000fea000383ffff */
.L_x_93:
[----:B-1----:R-:W-:Y:S07]  /*94a0*/  MOV R0, UR21 ;  /* 0x0000001500007c02 */ /* 0x002fee0008000f00 */
.L_x_184:
[----:B-1----:R1:W2:Y:S02]  /*94b0*/  SYNCS.PHASECHK.TRANS64.TRYWAIT P2, [R0+URZ+0x88], R6 ;  /* 0x00008806000075a7 */ /* 0x0022a400080411ff */
[----:B--2---:R-:W-:Y:S05]  /*94c0*/  @!P2 NANOSLEEP.SYNCS 0x989680 ;  /* 0x009896800000a95d */ /* 0x004fea0003900000 */
[----:B------:R-:W2:Y:S02]  /*94d0*/  @!P2 SYNCS.PHASECHK.TRANS64 P2, [R0+URZ+0x88], R6 ;  /* 0x000088060000a5a7 */ /* 0x000ea400080410ff */
[----:B--2---:R-:W-:Y:S05]  /*94e0*/  @!P2 BRA `(.L_x_184) ;  /* 0xfffffffc00f0a947 */ /* 0x004fea000383ffff */
[----:B------:R-:W-:Y:S05]  /*94f0*/  BRA `(.L_x_92) ;  /* 0xffffffbc00947947 */ /* 0x000fea000383ffff */
.L_x_96:
[----:B------:R-:W-:Y:S07]  /*9500*/  MOV R0, UR21 ;  /* 0x0000001500007c02 */ /* 0x000fee0008000f00 */
.L_x_185:
[----:B-1----:R1:W2:Y:S02]  /*9510*/  SYNCS.PHASECHK.TRANS64.TRYWAIT P0, [R0+URZ+0x60], R9 ;  /* 0x00006009000075a7 */ /* 0x0022a400080011ff */
[----:B--2---:R-:W-:Y:S05]  /*9520*/  @!P0 NANOSLEEP.SYNCS 0x989680 ;  /* 0x009896800000895d */ /* 0x004fea0003900000 */
[----:B------:R-:W2:Y:S02]  /*9530*/  @!P0 SYNCS.PHASECHK.TRANS64 P0, [R0+URZ+0x60], R9 ;  /* 0x00006009000085a7 */ /* 0x000ea400080010ff */
[----:B--2---:R-:W-:Y:S05]  /*9540*/  @!P0 BRA `(.L_x_185) ;  /* 0xfffffffc00f08947 */ /* 0x004fea000383ffff */
[----:B------:R-:W-:Y:S05]  /*9550*/  BRA `(.L_x_186) ;  /* 0xffffffbc00f07947 */ /* 0x000fea000383ffff */
.L_x_97:
[----:B------:R-:W-:Y:S07]  /*9560*/  MOV R0, UR21 ;  /* 0x0000001500007c02 */ /* 0x000fee0008000f00 */
.L_x_187:
[----:B-1----:R1:W2:Y:S02]  /*9570*/  SYNCS.PHASECHK.TRANS64.TRYWAIT P0, [R0+URZ+0x68], R9 ;  /* 0x00006809000075a7 */ /* 0x0022a400080011ff */
[----:B--2---:R-:W-:Y:S05]  /*9580*/  @!P0 NANOSLEEP.SYNCS 0x989680 ;  /* 0x009896800000895d */ /* 0x004fea0003900000 */
[----:B------:R-:W2:Y:S02]  /*9590*/  @!P0 SYNCS.PHASECHK.TRANS64 P0, [R0+URZ+0x68], R9 ;  /* 0x00006809000085a7 */ /* 0x000ea400080010ff */
[----:B--2---:R-:W-:Y:S05]  /*95a0*/  @!P0 BRA `(.L_x_187) ;  /* 0xfffffffc00f08947 */ /* 0x004fea000383ffff */
[----:B------:R-:W-:Y:S05]  /*95b0*/  BRA `(.L_x_188) ;  /* 0xffffffc0002c7947 */ /* 0x000fea000383ffff */
.L_x_98:
[----:B------:R-:W-:Y:S07]  /*95c0*/  MOV R0, UR21 ;  /* 0x0000001500007c02 */ /* 0x000fee0008000f00 */
.L_x_189:
[----:B-1----:R1:W2:Y:S02]  /*95d0*/  SYNCS.PHASECHK.TRANS64.TRYWAIT P0, [R0+URZ+0x70], R9 ;  /* 0x00007009000075a7 */ /* 0x0022a400080011ff */
[----:B--2---:R-:W-:Y:S05]  /*95e0*/  @!P0 NANOSLEEP.SYNCS 0x989680 ;  /* 0x009896800000895d */ /* 0x004fea0003900000 */
[----:B------:R-:W2:Y:S02]  /*95f0*/  @!P0 SYNCS.PHASECHK.TRANS64 P0, [R0+URZ+0x70], R9 ;  /* 0x00007009000085a7 */ /* 0x000ea400080010ff */
[----:B--2---:R-:W-:Y:S05]  /*9600*/  @!P0 BRA `(.L_x_189) ;  /* 0xfffffffc00f08947 */ /* 0x004fea000383ffff */
[----:B------:R-:W-:Y:S05]  /*9610*/  BRA `(.L_x_190) ;  /* 0xffffffc000747947 */ /* 0x000fea000383ffff */
.L_x_99:
[----:B------:R-:W-:Y:S07]  /*9620*/  MOV R0, UR21 ;  /* 0x0000001500007c02 */ /* 0x000fee0008000f00 */
.L_x_191:
[----:B-1----:R1:W2:Y:S02]  /*9630*/  SYNCS.PHASECHK.TRANS64.TRYWAIT P0, [R0+URZ+0x78], R9 ;  /* 0x00007809000075a7 */ /* 0x0022a400080011ff */
[----:B--2---:R-:W-:Y:S05]  /*9640*/  @!P0 NANOSLEEP.SYNCS 0x989680 ;  /* 0x009896800000895d */ /* 0x004fea0003900000 */
[----:B------:R-:W2:Y:S02]  /*9650*/  @!P0 SYNCS.PHASECHK.TRANS64 P0, [R0+URZ+0x78], R9 ;  /* 0x00007809000085a7 */ /* 0x000ea400080010ff */
[----:B--2---:R-:W-:Y:S05]  /*9660*/  @!P0 BRA `(.L_x_191) ;  /* 0xfffffffc00f08947 */ /* 0x004fea000383ffff */
[----:B------:R-:W-:Y:S05]  /*9670*/  BRA `(.L_x_192) ;  /* 0xffffffc000b87947 */ /* 0x000fea000383ffff */
.L_x_101:
[----:B------:R-:W-:-:S07]  /*9680*/  MOV R0, UR21 ;  /* 0x0000001500007c02 */ /* 0x000fce0008000f00 */
.L_x_193:
[----:B-1----:R1:W3:Y:S02]  /*9690*/  SYNCS.PHASECHK.TRANS64.TRYWAIT P0, [R0+URZ+0x60], R2 ;  /* 0x00006002000075a7 */ /* 0x0022e400080011ff */
[----:B---3--:R-:W-:Y:S05]  /*96a0*/  @!P0 NANOSLEEP.SYNCS 0x989680 ;  /* 0x009896800000895d */ /* 0x008fea0003900000 */
[----:B------:R-:W3:Y:S02]  /*96b0*/  @!P0 SYNCS.PHASECHK.TRANS64 P0, [R0+URZ+0x60], R2 ;  /* 0x00006002000085a7 */ /* 0x000ee400080010ff */
[----:B---3--:R-:W-:Y:S05]  /*96c0*/  @!P0 BRA `(.L_x_193) ;  /* 0xfffffffc00f08947 */ /* 0x008fea000383ffff */
[----:B------:R-:W-:Y:S05]  /*96d0*/  BRA `(.L_x_194) ;  /* 0xffffffc4002c7947 */ /* 0x000fea000383ffff */
.L_x_102:
[----:B-1----:R-:W-:-:S07]  /*96e0*/  MOV R0, UR21 ;  /* 0x0000001500007c02 */ /* 0x002fce0008000f00 */
.L_x_195:
[----:B-1----:R1:W3:Y:S02]  /*96f0*/  SYNCS.PHASECHK.TRANS64.TRYWAIT P0, [R0+URZ+0x68], R2 ;  /* 0x00006802000075a7 */ /* 0x0022e400080011ff */
[----:B---3--:R-:W-:Y:S05]  /*9700*/  @!P0 NANOSLEEP.SYNCS 0x989680 ;  /* 0x009896800000895d */ /* 0x008fea0003900000 */
[----:B------:R-:W3:Y:S02]  /*9710*/  @!P0 SYNCS.PHASECHK.TRANS64 P0, [R0+URZ+0x68], R2 ;  /* 0x00006802000085a7 */ /* 0x000ee400080010ff */
[----:B---3--:R-:W-:Y:S05]  /*9720*/  @!P0 BRA `(.L_x_195) ;  /* 0xfffffffc00f08947 */ /* 0x008fea000383ffff */
[----:B------:R-:W-:Y:S05]  /*9730*/  BRA `(.L_x_196) ;  /* 0xffffffc4001c7947 */ /* 0x000fea000383ffff */
.L_x_103:
[----:B-1----:R-:W-:-:S07]  /*9740*/  MOV R0, UR21 ;  /* 0x0000001500007c02 */ /* 0x002fce0008000f00 */
.L_x_197:
[----:B-1----:R1:W3:Y:S02]  /*9750*/  SYNCS.PHASECHK.TRANS64.TRYWAIT P0, [R0+URZ+0x70], R2 ;  /* 0x00007002000075a7 */ /* 0x0022e400080011ff */
[----:B---3--:R-:W-:Y:S05]  /*9760*/  @!P0 NANOSLEEP.SYNCS 0x989680 ;  /* 0x009896800000895d */ /* 0x008fea0003900000 */
[----:B------:R-:W3:Y:S02]  /*9770*/  @!P0 SYNCS.PHASECHK.TRANS64 P0, [R0+URZ+0x70], R2 ;  /* 0x00007002000085a7 */ /* 0x000ee400080010ff */
[----:B---3--:R-:W-:Y:S05]  /*9780*/  @!P0 BRA `(.L_x_197) ;  /* 0xfffffffc00f08947 */ /* 0x008fea000383ffff */
[----:B------:R-:W-:Y:S05]  /*9790*/  BRA `(.L_x_198) ;  /* 0xffffffc4000c7947 */ /* 0x000fea000383ffff */
.L_x_105:
[----:B--2---:R2:W3:Y:S02]  /*97a0*/  SYNCS.PHASECHK.TRANS64.TRYWAIT P0, [R3+URZ+0x90], R0 ;  /* 0x00009000030075a7 */ /* 0x0044e400080011ff */
[----:B---3--:R-:W-:Y:S05]  /*97b0*/  @!P0 NANOSLEEP.SYNCS 0x989680 ;  /* 0x009896800000895d */ /* 0x008fea0003900000 */
[----:B------:R-:W3:Y:S02]  /*97c0*/  @!P0 SYNCS.PHASECHK.TRANS64 P0, [R3+URZ+0x90], R0 ;  /* 0x00009000030085a7 */ /* 0x000ee400080010ff */
[----:B---3--:R-:W-:Y:S05]  /*97d0*/  @!P0 BRA `(.L_x_105) ;  /* 0xfffffffc00f08947 */ /* 0x008fea000383ffff */
[----:B------:R-:W-:Y:S05]  /*97e0*/  BRA `(.L_x_199) ;  /* 0xffffffc400c87947 */ /* 0x000fea000383ffff */
.L_x_116:
[----:B-1----:R-:W-:Y:S04]  /*97f0*/  MOV R2, UR44 ;  /* 0x0000002c00027c02 */ /* 0x002fe80008000f00 */
[----:B------:R1:W2:Y:S03]  /*9800*/  SYNCS.PHASECHK.TRANS64.TRYWAIT P0, [R2+URZ+0x40], R3 ;  /* 0x00004003020075a7 */ /* 0x0002a600080011ff */
[----:B--2---:R-:W-:Y:S05]  /*9810*/  @!P0 NANOSLEEP.SYNCS 0x989680 ;  /* 0x009896800000895d */ /* 0x004fea0003900000 */
[----:B------:R-:W2:Y:S02]  /*9820*/  @!P0 SYNCS.PHASECHK.TRANS64 P0, [R2+URZ+0x40], R3 ;  /* 0x00004003020085a7 */ /* 0x000ea400080010ff */
[----:B--2---:R-:W-:Y:S05]  /*9830*/  @!P0 BRA `(.L_x_116) ;  /* 0xfffffffc00ec8947 */ /* 0x004fea000383ffff */
[----:B------:R-:W-:Y:S05]  /*9840*/  BRA `(.L_x_115) ;  /* 0xffffffd4001c7947 */ /* 0x000fea000383ffff */
.L_x_118:
[----:B-1----:R1:W3:Y:S02]  /*9850*/  SYNCS.PHASECHK.TRANS64.TRYWAIT P1, [R71+URZ+0xb0], R0 ;  /* 0x0000b000470075a7 */ /* 0x0022e400080211ff */
[----:B---3--:R-:W-:Y:S05]  /*9860*/  @!P1 NANOSLEEP.SYNCS 0x989680 ;  /* 0x009896800000995d */ /* 0x008fea0003900000 */
[----:B------:R-:W3:Y:S02]  /*9870*/  @!P1 SYNCS.PHASECHK.TRANS64 P1, [R71+URZ+0xb0], R0 ;  /* 0x0000b000470095a7 */ /* 0x000ee400080210ff */
[----:B---3--:R-:W-:Y:S05]  /*9880*/  @!P1 BRA `(.L_x_118) ;  /* 0xfffffffc00f09947 */ /* 0x008fea000383ffff */
[----:B------:R-:W-:Y:S05]  /*9890*/  BRA `(.L_x_117) ;  /* 0xffffffd400447947 */ /* 0x000fea000383ffff */
.L_x_127:
[----:B-1----:R1:W3:Y:S02]  /*98a0*/  SYNCS.PHASECHK.TRANS64.TRYWAIT P0, [R2+URZ+0x40], R0 ;  /* 0x00004000020075a7 */ /* 0x0022e400080011ff */
[----:B---3--:R-:W-:Y:S05]  /*98b0*/  @!P0 NANOSLEEP.SYNCS 0x989680 ;  /* 0x009896800000895d */ /* 0x008fea0003900000 */
[----:B------:R-:W3:Y:S02]  /*98c0*/  @!P0 SYNCS.PHASECHK.TRANS64 P0, [R2+URZ+0x40], R0 ;  /* 0x00004000020085a7 */ /* 0x000ee400080010ff */
[----:B---3--:R-:W-:Y:S05]  /*98d0*/  @!P0 BRA `(.L_x_127) ;  /* 0xfffffffc00f08947 */ /* 0x008fea000383ffff */
[----:B------:R-:W-:Y:S05]  /*98e0*/  BRA `(.L_x_126) ;  /* 0xffffffd800e07947 */ /* 0x000fea000383ffff */
.L_x_135:
[----:B-1----:R1:W3:Y:S02]  /*98f0*/  SYNCS.PHASECHK.TRANS64.TRYWAIT P0, [R0+URZ+0x40], R6 ;  /* 0x00004006000075a7 */ /* 0x0022e400080011ff */
[----:B---3--:R-:W-:Y:S05]  /*9900*/  @!P0 NANOSLEEP.SYNCS 0x989680 ;  /* 0x009896800000895d */ /* 0x008fea0003900000 */
[----:B------:R-:W3:Y:S02]  /*9910*/  @!P0 SYNCS.PHASECHK.TRANS64 P0, [R0+URZ+0x40], R6 ;  /* 0x00004006000085a7 */ /* 0x000ee400080010ff */
[----:B---3--:R-:W-:Y:S05]  /*9920*/  @!P0 BRA `(.L_x_135) ;  /* 0xfffffffc00f08947 */ /* 0x008fea000383ffff */
[----:B------:R-:W-:Y:S05]  /*9930*/  BRA `(.L_x_134) ;  /* 0xffffffe000a47947 */ /* 0x000fea000383ffff */
.L_x_143:
[----:B-1----:R1:W3:Y:S02]  /*9940*/  SYNCS.PHASECHK.TRANS64.TRYWAIT P0, [R0+URZ+0x40], R5 ;  /* 0x00004005000075a7 */ /* 0x0022e400080011ff */
[----:B---3--:R-:W-:Y:S05]  /*9950*/  @!P0 NANOSLEEP.SYNCS 0x989680 ;  /* 0x009896800000895d */ /* 0x008fea0003900000 */
[----:B------:R-:W3:Y:S02]  /*9960*/  @!P0 SYNCS.PHASECHK.TRANS64 P0, [R0+URZ+0x40], R5 ;  /* 0x00004005000085a7 */ /* 0x000ee400080010ff */
[----:B---3--:R-:W-:Y:S05]  /*9970*/  @!P0 BRA `(.L_x_143) ;  /* 0xfffffffc00f08947 */ /* 0x008fea000383ffff */
[----:B------:R-:W-:Y:S05]  /*9980*/  BRA `(.L_x_142) ;  /* 0xffffffe800687947 */ /* 0x000fea000383ffff */
        .weak           $__internal_0_$__cuda_sm10x_tcgen05_guardrail_trap_col_being_dealloced_not_returned_by_alloc
        .type           $__internal_0_$__cuda_sm10x_tcgen05_guardrail_trap_col_being_dealloced_not_returned_by_alloc,@function
        .size           $__internal_0_$__cuda_sm10x_tcgen05_guardrail_trap_col_being_dealloced_not_returned_by_alloc,($__internal_1_$__cuda_sm10x_tcgen05_guardrail_trap_phase_invalid_during_alloc - $__internal_0_$__cuda_sm10x_tcgen05_guardrail_trap_col_being_dealloced_not_returned_by_alloc)
$__internal_0_$__cuda_sm10x_tcgen05_guardrail_trap_col_being_dealloced_not_returned_by_alloc:
[----:B------:R-:W-:Y:S05]  /*9990*/  BPT.TRAP 0x1 ;  /* 0x000000040000795c */ /* 0x000fea0000300000 */
[----:B------:R-:W-:-:S04]  /*99a0*/  HFMA2 R3, -RZ, RZ, 0, 0 ;  /* 0x00000000ff037431 */ /* 0x000fc800000001ff */
[----:B------:R-:W-:Y:S05]  /*99b0*/  RET.REL.NODEC R2 `(_ZN7cutlass13device_kernelINS_4gemm6kernel13GemmUniversalIN4cute5tupleIJiiiiEEENS1_10collective13CollectiveMmaINS1_35MainloopSm100TmaUmmaWarpSpecializedILi4ELi2ELi4ENS5_IJNS4_1CILi4EEESB_NSA_ILi1EEEEEEEENS5_IJNSA_ILi256EEENSA_ILi64EEESG_EEEfNS5_IJlSC_lEEEfSI_NS4_8TiledMMAINS4_8MMA_AtomIJNS4_23SM100_MMA_TF32_2x1SM_SSINS_10tfloat32_tESM_fLi256ELi64ELNS4_4UMMA5MajorE0ELSO_0ELNSN_7ScaleInE0ELSP_0EEEEEENS4_6LayoutINS5_IJSC_SC_SC_EEENS5_IJNSA_ILi0EEESU_SU_EEEEENS5_IJNS4_10UnderscoreESX_SX_EEEEENS4_28SM100_TMA_2SM_LOAD_MULTICASTENS4_14ComposedLayoutINS4_7SwizzleILi3ELi4ELi3EEENS4_18smem_ptr_flag_bitsILi32EEENSS_INS5_IJNSA_ILi8EEENSA_ILi32EEEEEENS5_IJS17_SC_EEEEEEEvNS4_8identityES10_S1B_vS1C_EENS_8epilogue10collective18CollectiveEpilogueINS1E_23Sm100TmaWarpSpecializedILi4ELi2ELi16ELb1ELb0EEEJNS5_IJNSA_ILi128EEESG_SG_EEENS5_IJNSS_IS1J_SC_EENSS_INSA_ILi16EEESC_EEEEEfSI_fSI_NS1E_6fusion15FusionCallbacksIS1I_NS1P_17LinearCombinationIffffLNS_15FloatRoundStyleE2EEES1K_S1O_JEEENS4_5SM1004TMEM4LOAD26SM100_TMEM_LOAD_32dp32b16xENS4_13SM90_TMA_LOADENS11_INS12_ILi2ELi4ELi3EEES15_NSS_INS5_IJS16_S1M_EEENS5_IJS1M_SC_EEEEEEENS4_39AutoVectorizingCopyWithAssumedAlignmentILi128EEENS4_14SM90_TMA_STOREES24_S26_S26_EEEvvEEEEvNT_6ParamsE) ;  /* 0xffffff6402907950 */ /* 0x000fea0003c3ffff */
        .weak           $__internal_1_$__cuda_sm10x_tcgen05_guardrail_trap_phase_invalid_during_alloc
        .type           $__internal_1_$__cuda_sm10x_tcgen05_guardrail_trap_phase_invalid_during_alloc,@function
        .size           $__internal_1_$__cuda_sm10x_tcgen05_guardrail_trap_phase_invalid_during_alloc,($__internal_2_$__cuda_sm10x_tcgen05_guardrail_trap_unallocated_columns_being_dealloced - $__internal_1_$__cuda_sm10x_tcgen05_guardrail_trap_phase_invalid_during_alloc)
$__internal_1_$__cuda_sm10x_tcgen05_guardrail_trap_phase_invalid_during_alloc:
[----:B------:R-:W-:Y:S05]  /*99c0*/  BPT.TRAP 0x1 ;  /* 0x000000040000795c */ /* 0x000fea0000300000 */
[----:B------:R-:W-:-:S04]  /*99d0*/  MOV R5, 0x0 ;  /* 0x0000000000057802 */ /* 0x000fc80000000f00 */
[----:B------:R-:W-:Y:S05]  /*99e0*/  RET.REL.NODEC R4 `(_ZN7cutlass13device_kernelINS_4gemm6kernel13GemmUniversalIN4cute5tupleIJiiiiEEENS1_10collective13CollectiveMmaINS1_35MainloopSm100TmaUmmaWarpSpecializedILi4ELi2ELi4ENS5_IJNS4_1CILi4EEESB_NSA_ILi1EEEEEEEENS5_IJNSA_ILi256EEENSA_ILi64EEESG_EEEfNS5_IJlSC_lEEEfSI_NS4_8TiledMMAINS4_8MMA_AtomIJNS4_23SM100_MMA_TF32_2x1SM_SSINS_10tfloat32_tESM_fLi256ELi64ELNS4_4UMMA5MajorE0ELSO_0ELNSN_7ScaleInE0ELSP_0EEEEEENS4_6LayoutINS5_IJSC_SC_SC_EEENS5_IJNSA_ILi0EEESU_SU_EEEEENS5_IJNS4_10UnderscoreESX_SX_EEEEENS4_28SM100_TMA_2SM_LOAD_MULTICASTENS4_14ComposedLayoutINS4_7SwizzleILi3ELi4ELi3EEENS4_18smem_ptr_flag_bitsILi32EEENSS_INS5_IJNSA_ILi8EEENSA_ILi32EEEEEENS5_IJS17_SC_EEEEEEEvNS4_8identityES10_S1B_vS1C_EENS_8epilogue10collective18CollectiveEpilogueINS1E_23Sm100TmaWarpSpecializedILi4ELi2ELi16ELb1ELb0EEEJNS5_IJNSA_ILi128EEESG_SG_EEENS5_IJNSS_IS1J_SC_EENSS_INSA_ILi16EEESC_EEEEEfSI_fSI_NS1E_6fusion15FusionCallbacksIS1I_NS1P_17LinearCombinationIffffLNS_15FloatRoundStyleE2EEES1K_S1O_JEEENS4_5SM1004TMEM4LOAD26SM100_TMEM_LOAD_32dp32b16xENS4_13SM90_TMA_LOADENS11_INS12_ILi2ELi4ELi3EEES15_NSS_INS5_IJS16_S1M_EEENS5_IJS1M_SC_EEEEEEENS4_39AutoVectorizingCopyWithAssumedAlignmentILi128EEENS4_14SM90_TMA_STOREES24_S26_S26_EEEvvEEEEvNT_6ParamsE) ;  /* 0xffffff6404847950 */ /* 0x000fea0003c3ffff */
        .weak           $__internal_2_$__cuda_sm10x_tcgen05_guardrail_trap_unallocated_columns_being_dealloced
        .type           $__internal_2_$__cuda_sm10x_tcgen05_guardrail_trap_unallocated_columns_being_dealloced,@function
        .size           $__internal_2_$__cuda_sm10x_tcgen05_guardrail_trap_unallocated_columns_being_dealloced,(.L_x_201 - $__internal_2_$__cuda_sm10x_tcgen05_guardrail_trap_unallocated_columns_being_dealloced)
$__internal_2_$__cuda_sm10x_tcgen05_guardrail_trap_unallocated_columns_being_dealloced:
[----:B------:R-:W-:Y:S05]  /*99f0*/  BPT.TRAP 0x1 ;  /* 0x000000040000795c */ /* 0x000fea0000300000 */
[----:B------:R-:W-:-:S04]  /*9a00*/  HFMA2 R3, -RZ, RZ, 0, 0 ;  /* 0x00000000ff037431 */ /* 0x000fc800000001ff */
[----:B------:R-:W-:Y:S05]  /*9a10*/  RET.REL.NODEC R2 `(_ZN7cutlass13device_kernelINS_4gemm6kernel13GemmUniversalIN4cute5tupleIJiiiiEEENS1_10collective13CollectiveMmaINS1_35MainloopSm100TmaUmmaWarpSpecializedILi4ELi2ELi4ENS5_IJNS4_1CILi4EEESB_NSA_ILi1EEEEEEEENS5_IJNSA_ILi256EEENSA_ILi64EEESG_EEEfNS5_IJlSC_lEEEfSI_NS4_8TiledMMAINS4_8MMA_AtomIJNS4_23SM100_MMA_TF32_2x1SM_SSINS_10tfloat32_tESM_fLi256ELi64ELNS4_4UMMA5MajorE0ELSO_0ELNSN_7ScaleInE0ELSP_0EEEEEENS4_6LayoutINS5_IJSC_SC_SC_EEENS5_IJNSA_ILi0EEESU_SU_EEEEENS5_IJNS4_10UnderscoreESX_SX_EEEEENS4_28SM100_TMA_2SM_LOAD_MULTICASTENS4_14ComposedLayoutINS4_7SwizzleILi3ELi4ELi3EEENS4_18smem_ptr_flag_bitsILi32EEENSS_INS5_IJNSA_ILi8EEENSA_ILi32EEEEEENS5_IJS17_SC_EEEEEEEvNS4_8identityES10_S1B_vS1C_EENS_8epilogue10collective18CollectiveEpilogueINS1E_23Sm100TmaWarpSpecializedILi4ELi2ELi16ELb1ELb0EEEJNS5_IJNSA_ILi128EEESG_SG_EEENS5_IJNSS_IS1J_SC_EENSS_INSA_ILi16EEESC_EEEEEfSI_fSI_NS1E_6fusion15FusionCallbacksIS1I_NS1P_17LinearCombinationIffffLNS_15FloatRoundStyleE2EEES1K_S1O_JEEENS4_5SM1004TMEM4LOAD26SM100_TMEM_LOAD_32dp32b16xENS4_13SM90_TMA_LOADENS11_INS12_ILi2ELi4ELi3EEES15_NSS_INS5_IJS16_S1M_EEENS5_IJS1M_SC_EEEEEEENS4_39AutoVectorizingCopyWithAssumedAlignmentILi128EEENS4_14SM90_TMA_STOREES24_S26_S26_EEEvvEEEEvNT_6ParamsE) ;  /* 0xffffff6402787950 */ /* 0x000fea0003c3ffff */
.L_x_200:
[----:B------:R-:W-:-:S00]  /*9a20*/  BRA `(.L_x_200) ;  /* 0xfffffffc00fc7947 */ /* 0x000fc0000383ffff */
[----:B------:R-:W-:-:S00]  /*9a30*/  NOP ;  /* 0x0000000000007918 */ /* 0x000fc00000000000 */
        /* <DEDUP_REMOVED lines=12> */
.L_x_201:


//--------------------- .nv.global.init           --------------------------
	.section	.nv.global.init,"aw",@progbits
.nv.global.init:
	.type		$str$27,@object
	.size		$str$27,($str$28 - $str$27)
$str$27:
        /*0000*/ 	.byte	0x28, 0x61, 0x64, 0x64, 0x72, 0x65, 0x73, 0x73, 0x20, 0x26, 0x20, 0x6d, 0x61, 0x73, 0x6b, 0x29
        /*0010*/ 	.byte	0x20, 0x3d, 0x3d, 0x20, 0x30, 0x00
	.type		$str$28,@object
	.size		$str$28,($str$26 - $str$28)
$str$28:
        /*0016*/ 	.byte	0x2f, 0x74, 0x6d, 0x70, 0x2f, 0x63, 0x75, 0x74, 0x6c, 0x61, 0x73, 0x73, 0x5f, 0x73, 0x77, 0x65
        /*0026*/ 	.byte	0x65, 0x70, 0x5f, 0x73, 0x72, 0x63, 0x2f, 0x69, 0x6e, 0x63, 0x6c, 0x75, 0x64, 0x65, 0x2f, 0x63
        /*0036*/ 	.byte	0x75, 0x74, 0x65, 0x2f, 0x70, 0x6f, 0x69, 0x6e, 0x74, 0x65, 0x72, 0x5f, 0x66, 0x6c, 0x61, 0x67
        /*0046*/ 	.byte	0x67, 0x65, 0x64, 0x2e, 0x68, 0x70, 0x70, 0x00
	.type		$str$26,@object
	.size		$str$26,($str$25 - $str$26)
$str$26:
        /*004e*/ 	.byte	0x2f, 0x74, 0x6d, 0x70, 0x2f, 0x63, 0x75, 0x74, 0x6c, 0x61, 0x73, 0x73, 0x5f, 0x73, 0x77, 0x65
        /*005e*/ 	.byte	0x65, 0x70, 0x5f, 0x73, 0x72, 0x63, 0x2f, 0x69, 0x6e, 0x63, 0x6c, 0x75, 0x64, 0x65, 0x2f, 0x63
        /*006e*/ 	.byte	0x75, 0x74, 0x65, 0x2f, 0x61, 0x74, 0x6f, 0x6d, 0x2f, 0x63, 0x6f, 0x70, 0x79, 0x5f, 0x74, 0x72
        /*007e*/ 	.byte	0x61, 0x69, 0x74, 0x73, 0x5f, 0x73, 0x6d, 0x31, 0x30, 0x30, 0x2e, 0x68, 0x70, 0x70, 0x00
	.type		$str$25,@object
	.size		$str$25,(__unnamed_1 - $str$25)
$str$25:
        /*008d*/ 	.byte	0x28, 0x28, 0x75, 0x69, 0x6e, 0x74, 0x33, 0x32, 0x5f, 0x74, 0x28, 0x74, 0x68, 0x72, 0x65, 0x61
        /*009d*/ 	.byte	0x64, 0x49, 0x64, 0x78, 0x2e, 0x78, 0x29, 0x20, 0x2f, 0x20, 0x33, 0x32, 0x29, 0x20, 0x25, 0x20
        /*00ad*/ 	.byte	0x34, 0x29, 0x20, 0x3d, 0x3d, 0x20, 0x28, 0x28, 0x28, 0x74, 0x6d, 0x65, 0x6d, 0x5f, 0x61, 0x64
        /*00bd*/ 	.byte	0x64, 0x72, 0x20, 0x3e, 0x3e, 0x20, 0x31, 0x36, 0x29, 0x20, 0x2f, 0x20, 0x33, 0x32, 0x29, 0x20
        /*00cd*/ 	.byte	0x25, 0x20, 0x34, 0x29, 0x00
	.type		__unnamed_1,@object
	.size		__unnamed_1,(__unnamed_2 - __unnamed_1)
__unnamed_1:
        /*00d2*/ 	.byte	0x61, 0x75, 0x74, 0x6f, 0x20, 0x63, 0x75, 0x74, 0x65, 0x3a, 0x3a, 0x61, 0x73, 0x5f, 0x70, 0x6f
        /* <DEDUP_REMOVED lines=23> */
        /*0252*/ 	.byte	0x43, 0x3c, 0x32, 0x30, 0x34, 0x38, 0x3e, 0x3e, 0x3e, 0x3e, 0x5d, 0x00
	.type		__unnamed_2,@object
	.size		__unnamed_2,(.L_2 - __unnamed_2)
__unnamed_2:
        /* <DEDUP_REMOVED lines=42> */
        /*04fe*/ 	.byte	0x3e, 0x5d, 0x00
.L_2:


//--------------------- .nv.shared._ZN7cutlass13device_kernelINS_4gemm6kernel13GemmUniversalIN4cute5tupleIJiiiiEEENS1_10collective13CollectiveMmaINS1_35MainloopSm100TmaUmmaWarpSpecializedILi4ELi2ELi4ENS5_IJNS4_1CILi4EEESB_NSA_ILi1EEEEEEEENS5_IJNSA_ILi256EEENSA_ILi64EEESG_EEEfNS5_IJlSC_lEEEfSI_NS4_8TiledMMAINS4_8MMA_AtomIJNS4_23SM100_MMA_TF32_2x1SM_SSINS_10tfloat32_tESM_fLi256ELi64ELNS4_4UMMA5MajorE0ELSO_0ELNSN_7ScaleInE0ELSP_0EEEEEENS4_6LayoutINS5_IJSC_SC_SC_EEENS5_IJNSA_ILi0EEESU_SU_EEEEENS5_IJNS4_10UnderscoreESX_SX_EEEEENS4_28SM100_TMA_2SM_LOAD_MULTICASTENS4_14ComposedLayoutINS4_7SwizzleILi3ELi4ELi3EEENS4_18smem_ptr_flag_bitsILi32EEENSS_INS5_IJNSA_ILi8EEENSA_ILi32EEEEEENS5_IJS17_SC_EEEEEEEvNS4_8identityES10_S1B_vS1C_EENS_8epilogue10collective18CollectiveEpilogueINS1E_23Sm100TmaWarpSpecializedILi4ELi2ELi16ELb1ELb0EEEJNS5_IJNSA_ILi128EEESG_SG_EEENS5_IJNSS_IS1J_SC_EENSS_INSA_ILi16EEESC_EEEEEfSI_fSI_NS1E_6fusion15FusionCallbacksIS1I_NS1P_17LinearCombinationIffffLNS_15FloatRoundStyleE2EEES1K_S1O_JEEENS4_5SM1004TMEM4LOAD26SM100_TMEM_LOAD_32dp32b16xENS4_13SM90_TMA_LOADENS11_INS12_ILi2ELi4ELi3EEES15_NSS_INS5_IJS16_S1M_EEENS5_IJS1M_SC_EEEEEEENS4_39AutoVectorizingCopyWithAssumedAlignmentILi128EEENS4_14SM90_TMA_STOREES24_S26_S26_EEEvvEEEEvNT_6ParamsE --------------------------
	.section	.nv.shared._ZN7cutlass13device_kernelINS_4gemm6kernel13GemmUniversalIN4cute5tupleIJiiiiEEENS1_10collective13CollectiveMmaINS1_35MainloopSm100TmaUmmaWarpSpecializedILi4ELi2ELi4ENS5_IJNS4_1CILi4EEESB_NSA_ILi1EEEEEEEENS5_IJNSA_ILi256EEENSA_ILi64EEESG_EEEfNS5_IJlSC_lEEEfSI_NS4_8TiledMMAINS4_8MMA_AtomIJNS4_23SM100_MMA_TF32_2x1SM_SSINS_10tfloat32_tESM_fLi256ELi64ELNS4_4UMMA5MajorE0ELSO_0ELNSN_7ScaleInE0ELSP_0EEEEEENS4_6LayoutINS5_IJSC_SC_SC_EEENS5_IJNSA_ILi0EEESU_SU_EEEEENS5_IJNS4_10UnderscoreESX_SX_EEEEENS4_28SM100_TMA_2SM_LOAD_MULTICASTENS4_14ComposedLayoutINS4_7SwizzleILi3ELi4ELi3EEENS4_18smem_ptr_flag_bitsILi32EEENSS_INS5_IJNSA_ILi8EEENSA_ILi32EEEEEENS5_IJS17_SC_EEEEEEEvNS4_8identityES10_S1B_vS1C_EENS_8epilogue10collective18CollectiveEpilogueINS1E_23Sm100TmaWarpSpecializedILi4ELi2ELi16ELb1ELb0EEEJNS5_IJNSA_ILi128EEESG_SG_EEENS5_IJNSS_IS1J_SC_EENSS_INSA_ILi16EEESC_EEEEEfSI_fSI_NS1E_6fusion15FusionCallbacksIS1I_NS1P_17LinearCombinationIffffLNS_15FloatRoundStyleE2EEES1K_S1O_JEEENS4_5SM1004TMEM4LOAD26SM100_TMEM_LOAD_32dp32b16xENS4_13SM90_TMA_LOADENS11_INS12_ILi2ELi4ELi3EEES15_NSS_INS5_IJS16_S1M_EEENS5_IJS1M_SC_EEEEEEENS4_39AutoVectorizingCopyWithAssumedAlignmentILi128EEENS4_14SM90_TMA_STOREES24_S26_S26_EEEvvEEEEvNT_6ParamsE,"aw",@nobits
	.sectionflags	@""
	.align	16
	.zero		1024


//--------------------- .nv.shared.reserved.0     --------------------------
	.section	.nv.shared.reserved.0,"aw",@nobits
	.weak		__nv_reservedSMEM_offset_0_alias
	.size		__nv_reservedSMEM_offset_0_alias, 0, 64
	.other		__nv_reservedSMEM_offset_0_alias,@"STO_CUDA_RESERVED_SHARED STV_DEFAULT"
__nv_reservedSMEM_offset_0_alias:
	.zero		0
.nv.shared.reserved.0:
	.zero		64
	.weak		__nv_reservedSMEM_tcgen05_partition
	.type		__nv_reservedSMEM_tcgen05_partition,@object
	.size		__nv_reservedSMEM_tcgen05_partition,(.L_0 - __nv_reservedSMEM_tcgen05_partition)
__nv_reservedSMEM_tcgen05_partition:
	.zero		32
.L_0:


//--------------------- .nv.global                --------------------------
	.section	.nv.global,"aw",@nobits
.nv.global:
	.type		_ZN40_INTERNAL_ea11b0d9_4_k_cu_6c916e9d_281484cute1_E,@object
	.size		_ZN40_INTERNAL_ea11b0d9_4_k_cu_6c916e9d_281484cute1_E,(_ZN40_INTERNAL_ea11b0d9_4_k_cu_6c916e9d_281484cuda3std3__45__cpo6cbeginE - _ZN40_INTERNAL_ea11b0d9_4_k_cu_6c916e9d_281484cute1_E)
_ZN40_INTERNAL_ea11b0d9_4_k_cu_6c916e9d_281484cute1_E:
	.zero		1
	.type		_ZN40_INTERNAL_ea11b0d9_4_k_cu_6c916e9d_281484cuda3std3__45__cpo6cbeginE,@object
	.size		_ZN40_INTERNAL_ea11b0d9_4_k_cu_6c916e9d_281484cuda3std3__45__cpo6cbeginE,(_ZN40_INTERNAL_ea11b0d9_4_k_cu_6c916e9d_281484cuda3std3__48in_placeE - _ZN40_INTERNAL_ea11b0d9_4_k_cu_6c916e9d_281484cuda3std3__45__cpo6cbeginE)
_ZN40_INTERNAL_ea11b0d9_4_k_cu_6c916e9d_281484cuda3std3__45__cpo6cbeginE:
	.zero		1
	.type		_ZN40_INTERNAL_ea11b0d9_4_k_cu_6c916e9d_281484cuda3std3__48in_placeE,@object
	.size		_ZN40_INTERNAL_ea11b0d9_4_k_cu_6c916e9d_281484cuda3std3__48in_placeE,(_ZN40_INTERNAL_ea11b0d9_4_k_cu_6c916e9d_281484cuda3std6ranges3__45__cpo9iter_moveE - _ZN40_INTERNAL_ea11b0d9_4_k_cu_6c916e9d_281484cuda3std3__48in_placeE)
_ZN40_INTERNAL_ea11b0d9_4_k_cu_6c916e9d_281484cuda3std3__48in_placeE:
	.zero		1
	.type		_ZN40_INTERNAL_ea11b0d9_4_k_cu_6c916e9d_281484cuda3std6ranges3__45__cpo9iter_moveE,@object
	.size		_ZN40_INTERNAL_ea11b0d9_4_k_cu_6c916e9d_281484cuda3std6ranges3__45__cpo9iter_moveE,(_ZN40_INTERNAL_ea11b0d9_4_k_cu_6c916e9d_281484cuda3std3__45__cpo5beginE - _ZN40_INTERNAL_ea11b0d9_4_k_cu_6c916e9d_281484cuda3std6ranges3__45__cpo9iter_moveE)
_ZN40_INTERNAL_ea11b0d9_4_k_cu_6c916e9d_281484cuda3std6ranges3__45__cpo9iter_moveE:
	.zero		1
	.type		_ZN40_INTERNAL_ea11b0d9_4_k_cu_6c916e9d_281484cuda3std3__45__cpo5beginE,@object
	.size		_ZN40_INTERNAL_ea11b0d9_4_k_cu_6c916e9d_281484cuda3std3__45__cpo5beginE,(_ZN40_INTERNAL_ea11b0d9_4_k_cu_6c916e9d_281484cuda3std3__442_GLOBAL__N__ea11b0d9_4_k_cu_6c916e9d_281486ignoreE - _ZN40_INTERNAL_ea11b0d9_4_k_cu_6c916e9d_281484cuda3std3__45__cpo5beginE)
_ZN40_INTERNAL_ea11b0d9_4_k_cu_6c916e9d_281484cuda3std3__45__cpo5beginE:
	.zero		1
	.type		_ZN40_INTERNAL_ea11b0d9_4_k_cu_6c916e9d_281484cuda3std3__442_GLOBAL__N__ea11b0d9_4_k_cu_6c916e9d_281486ignoreE,@object
	.size		_ZN40_INTERNAL_ea11b0d9_4_k_cu_6c916e9d_281484cuda3std3__442_GLOBAL__N__ea11b0d9_4_k_cu_6c916e9d_281486ignoreE,(_ZN40_INTERNAL_ea11b0d9_4_k_cu_6c916e9d_281484cute7productE - _ZN40_INTERNAL_ea11b0d9_4_k_cu_6c916e9d_281484cuda3std3__442_GLOBAL__N__ea11b0d9_4_k_cu_6c916e9d_281486ignoreE)
_ZN40_INTERNAL_ea11b0d9_4_k_cu_6c916e9d_281484cuda3std3__442_GLOBAL__N__ea11b0d9_4_k_cu_6c916e9d_281486ignoreE:
	.zero		1
	.type		_ZN40_INTERNAL_ea11b0d9_4_k_cu_6c916e9d_281484cute7productE,@object
	.size		_ZN40_INTERNAL_ea11b0d9_4_k_cu_6c916e9d_281484cute7productE,(_ZN40_INTERNAL_ea11b0d9_4_k_cu_6c916e9d_281484cuda3std3__45__cpo3endE - _ZN40_INTERNAL_ea11b0d9_4_k_cu_6c916e9d_281484cute7productE)
_ZN40_INTERNAL_ea11b0d9_4_k_cu_6c916e9d_281484cute7productE:
	.zero		1
	.type		_ZN40_INTERNAL_ea11b0d9_4_k_cu_6c916e9d_281484cuda3std3__45__cpo3endE,@object
	.size		_ZN40_INTERNAL_ea11b0d9_4_k_cu_6c916e9d_281484cuda3std3__45__cpo3endE,(_ZN40_INTERNAL_ea11b0d9_4_k_cu_6c916e9d_281484cuda3std3__419piecewise_constructE - _ZN40_INTERNAL_ea11b0d9_4_k_cu_6c916e9d_281484cuda3std3__45__cpo3endE)
_ZN40_INTERNAL_ea11b0d9_4_k_cu_6c916e9d_281484cuda3std3__45__cpo3endE:
	.zero		1
	.type		_ZN40_INTERNAL_ea11b0d9_4_k_cu_6c916e9d_281484cuda3std3__419piecewise_constructE,@object
	.size		_ZN40_INTERNAL_ea11b0d9_4_k_cu_6c916e9d_281484cuda3std3__419piecewise_constructE,(_ZN40_INTERNAL_ea11b0d9_4_k_cu_6c916e9d_281484cuda3std3__45__cpo4cendE - _ZN40_INTERNAL_ea11b0d9_4_k_cu_6c916e9d_281484cuda3std3__419piecewise_constructE)
_ZN40_INTERNAL_ea11b0d9_4_k_cu_6c916e9d_281484cuda3std3__419piecewise_constructE:
	.zero		1
	.type		_ZN40_INTERNAL_ea11b0d9_4_k_cu_6c916e9d_281484cuda3std3__45__cpo4cendE,@object
	.size		_ZN40_INTERNAL_ea11b0d9_4_k_cu_6c916e9d_281484cuda3std3__45__cpo4cendE,(_ZN40_INTERNAL_ea11b0d9_4_k_cu_6c916e9d_281484cuda3std6ranges3__45__cpo4swapE - _ZN40_INTERNAL_ea11b0d9_4_k_cu_6c916e9d_281484cuda3std3__45__cpo4cendE)
_ZN40_INTERNAL_ea11b0d9_4_k_cu_6c916e9d_281484cuda3std3__45__cpo4cendE:
	.zero		1
	.type		_ZN40_INTERNAL_ea11b0d9_4_k_cu_6c916e9d_281484cuda3std6ranges3__45__cpo4swapE,@object
	.size		_ZN40_INTERNAL_ea11b0d9_4_k_cu_6c916e9d_281484cuda3std6ranges3__45__cpo4swapE,(.L_10 - _ZN40_INTERNAL_ea11b0d9_4_k_cu_6c916e9d_281484cuda3std6ranges3__45__cpo4swapE)
_ZN40_INTERNAL_ea11b0d9_4_k_cu_6c916e9d_281484cuda3std6ranges3__45__cpo4swapE:
	.zero		1
.L_10:


//--------------------- .nv.constant0._ZN7cutlass13device_kernelINS_4gemm6kernel13GemmUniversalIN4cute5tupleIJiiiiEEENS1_10collective13CollectiveMmaINS1_35MainloopSm100TmaUmmaWarpSpecializedILi4ELi2ELi4ENS5_IJNS4_1CILi4EEESB_NSA_ILi1EEEEEEEENS5_IJNSA_ILi256EEENSA_ILi64EEESG_EEEfNS5_IJlSC_lEEEfSI_NS4_8TiledMMAINS4_8MMA_AtomIJNS4_23SM100_MMA_TF32_2x1SM_SSINS_10tfloat32_tESM_fLi256ELi64ELNS4_4UMMA5MajorE0ELSO_0ELNSN_7ScaleInE0ELSP_0EEEEEENS4_6LayoutINS5_IJSC_SC_SC_EEENS5_IJNSA_ILi0EEESU_SU_EEEEENS5_IJNS4_10UnderscoreESX_SX_EEEEENS4_28SM100_TMA_2SM_LOAD_MULTICASTENS4_14ComposedLayoutINS4_7SwizzleILi3ELi4ELi3EEENS4_18smem_ptr_flag_bitsILi32EEENSS_INS5_IJNSA_ILi8EEENSA_ILi32EEEEEENS5_IJS17_SC_EEEEEEEvNS4_8identityES10_S1B_vS1C_EENS_8epilogue10collective18CollectiveEpilogueINS1E_23Sm100TmaWarpSpecializedILi4ELi2ELi16ELb1ELb0EEEJNS5_IJNSA_ILi128EEESG_SG_EEENS5_IJNSS_IS1J_SC_EENSS_INSA_ILi16EEESC_EEEEEfSI_fSI_NS1E_6fusion15FusionCallbacksIS1I_NS1P_17LinearCombinationIffffLNS_15FloatRoundStyleE2EEES1K_S1O_JEEENS4_5SM1004TMEM4LOAD26SM100_TMEM_LOAD_32dp32b16xENS4_13SM90_TMA_LOADENS11_INS12_ILi2ELi4ELi3EEES15_NSS_INS5_IJS16_S1M_EEENS5_IJS1M_SC_EEEEEEENS4_39AutoVectorizingCopyWithAssumedAlignmentILi128EEENS4_14SM90_TMA_STOREES24_S26_S26_EEEvvEEEEvNT_6ParamsE --------------------------
	.section	.nv.constant0._ZN7cutlass13device_kernelINS_4gemm6kernel13GemmUniversalIN4cute5tupleIJiiiiEEENS1_10collective13CollectiveMmaINS1_35MainloopSm100TmaUmmaWarpSpecializedILi4ELi2ELi4ENS5_IJNS4_1CILi4EEESB_NSA_ILi1EEEEEEEENS5_IJNSA_ILi256EEENSA_ILi64EEESG_EEEfNS5_IJlSC_lEEEfSI_NS4_8TiledMMAINS4_8MMA_AtomIJNS4_23SM100_MMA_TF32_2x1SM_SSINS_10tfloat32_tESM_fLi256ELi64ELNS4_4UMMA5MajorE0ELSO_0ELNSN_7ScaleInE0ELSP_0EEEEEENS4_6LayoutINS5_IJSC_SC_SC_EEENS5_IJNSA_ILi0EEESU_SU_EEEEENS5_IJNS4_10UnderscoreESX_SX_EEEEENS4_28SM100_TMA_2SM_LOAD_MULTICASTENS4_14ComposedLayoutINS4_7SwizzleILi3ELi4ELi3EEENS4_18smem_ptr_flag_bitsILi32EEENSS_INS5_IJNSA_ILi8EEENSA_ILi32EEEEEENS5_IJS17_SC_EEEEEEEvNS4_8identityES10_S1B_vS1C_EENS_8epilogue10collective18CollectiveEpilogueINS1E_23Sm100TmaWarpSpecializedILi4ELi2ELi16ELb1ELb0EEEJNS5_IJNSA_ILi128EEESG_SG_EEENS5_IJNSS_IS1J_SC_EENSS_INSA_ILi16EEESC_EEEEEfSI_fSI_NS1E_6fusion15FusionCallbacksIS1I_NS1P_17LinearCombinationIffffLNS_15FloatRoundStyleE2EEES1K_S1O_JEEENS4_5SM1004TMEM4LOAD26SM100_TMEM_LOAD_32dp32b16xENS4_13SM90_TMA_LOADENS11_INS12_ILi2ELi4ELi3EEES15_NSS_INS5_IJS16_S1M_EEENS5_IJS1M_SC_EEEEEEENS4_39AutoVectorizingCopyWithAssumedAlignmentILi128EEENS4_14SM90_TMA_STOREES24_S26_S26_EEEvvEEEEvNT_6ParamsE,"a",@progbits
	.sectionflags	@""
	.align	4
.nv.constant0._ZN7cutlass13device_kernelINS_4gemm6kernel13GemmUniversalIN4cute5tupleIJiiiiEEENS1_10collective13CollectiveMmaINS1_35MainloopSm100TmaUmmaWarpSpecializedILi4ELi2ELi4ENS5_IJNS4_1CILi4EEESB_NSA_ILi1EEEEEEEENS5_IJNSA_ILi256EEENSA_ILi64EEESG_EEEfNS5_IJlSC_lEEEfSI_NS4_8TiledMMAINS4_8MMA_AtomIJNS4_23SM100_MMA_TF32_2x1SM_SSINS_10tfloat32_tESM_fLi256ELi64ELNS4_4UMMA5MajorE0ELSO_0ELNSN_7ScaleInE0ELSP_0EEEEEENS4_6LayoutINS5_IJSC_SC_SC_EEENS5_IJNSA_ILi0EEESU_SU_EEEEENS5_IJNS4_10UnderscoreESX_SX_EEEEENS4_28SM100_TMA_2SM_LOAD_MULTICASTENS4_14ComposedLayoutINS4_7SwizzleILi3ELi4ELi3EEENS4_18smem_ptr_flag_bitsILi32EEENSS_INS5_IJNSA_ILi8EEENSA_ILi32EEEEEENS5_IJS17_SC_EEEEEEEvNS4_8identityES10_S1B_vS1C_EENS_8epilogue10collective18CollectiveEpilogueINS1E_23Sm100TmaWarpSpecializedILi4ELi2ELi16ELb1ELb0EEEJNS5_IJNSA_ILi128EEESG_SG_EEENS5_IJNSS_IS1J_SC_EENSS_INSA_ILi16EEESC_EEEEEfSI_fSI_NS1E_6fusion15FusionCallbacksIS1I_NS1P_17LinearCombinationIffffLNS_15FloatRoundStyleE2EEES1K_S1O_JEEENS4_5SM1004TMEM4LOAD26SM100_TMEM_LOAD_32dp32b16xENS4_13SM90_TMA_LOADENS11_INS12_ILi2ELi4ELi3EEES15_NSS_INS5_IJS16_S1M_EEENS5_IJS1M_SC_EEEEEEENS4_39AutoVectorizingCopyWithAssumedAlignmentILi128EEENS4_14SM90_TMA_STOREES24_S26_S26_EEEvvEEEEvNT_6ParamsE:
	.zero		2944


//--------------------- SYMBOLS --------------------------

	.type		.nv.reservedSmem.offset0,@object
	.size		.nv.reservedSmem.offset0,0x4
	.type		.nv.reservedSmem.cap,@object
	.size		.nv.reservedSmem.cap,0x4
	.type		__assertfail,@function
